// auto-generated by cutlass_sweep.conv — config: {"arch": "sm_100", "cluster_m": 2, "cluster_n": 1, "conv_kind": "dgrad", "dtype": "e4m3", "ndim": 2, "tile_k": 32, "tile_m": 256, "tile_n": 64}
#include "cutlass/cutlass.h"
#include "cute/tensor.hpp"
#include "cutlass/kernel_hardware_info.hpp"
#include "cutlass/conv/convolution.h"
#include "cutlass/conv/dispatch_policy.hpp"
#include "cutlass/conv/collective/collective_builder.hpp"
#include "cutlass/conv/kernel/conv_universal.hpp"
#include "cutlass/conv/device/conv_universal_adapter.hpp"
#include "cutlass/epilogue/collective/collective_builder.hpp"

using namespace cute;
using Elem = cutlass::float_e4m3_t;
using Acc  = float;
using LayoutAB = cutlass::layout::TensorNHWC;
using LayoutC  = cutlass::layout::TensorNHWC;
constexpr auto ConvOp = cutlass::conv::Operator::kDgrad;
using TileShape    = Shape<_256, _64, Shape<_32>>;
using ClusterShape = Shape<_2, _1, _1>;

using CollectiveEpilogue = typename cutlass::epilogue::collective::CollectiveBuilder<
    cutlass::arch::Sm100, cutlass::arch::OpClassTensorOp,
    TileShape, ClusterShape,
    cutlass::epilogue::collective::EpilogueTileAuto,
    Acc, Acc,
    Elem, LayoutC, 128 / cutlass::sizeof_bits<Elem>::value,
    Elem, LayoutC, 128 / cutlass::sizeof_bits<Elem>::value,
    cutlass::epilogue::collective::EpilogueScheduleAuto
  >::CollectiveOp;

using CollectiveMainloop = typename cutlass::conv::collective::CollectiveBuilder<
    cutlass::arch::Sm100, cutlass::arch::OpClassTensorOp, ConvOp,
    Elem, LayoutAB, 128 / cutlass::sizeof_bits<Elem>::value,
    Elem, LayoutAB, 128 / cutlass::sizeof_bits<Elem>::value,
    Acc,
    TileShape, ClusterShape,
    cutlass::conv::collective::StageCountAutoCarveout<
        static_cast<int>(sizeof(typename CollectiveEpilogue::SharedStorage))>,
    cutlass::conv::collective::KernelScheduleAuto
  >::CollectiveOp;

using ProblemShape = cutlass::conv::ConvProblemShape<
    ConvOp, CollectiveMainloop::DispatchPolicy::NumSpatialDimensions>;
using ConvKernel = cutlass::conv::kernel::ConvUniversal<
    ProblemShape, CollectiveMainloop, CollectiveEpilogue>;
using Conv = cutlass::conv::device::ConvUniversalAdapter<ConvKernel>;

auto* _anchor = &cutlass::device_kernel<ConvKernel>;


// ===== COMPILED SASS (sm_100a) =====

	.target	sm_100a

	.elftype	@"ET_EXEC"


//--------------------- .note.nv.tkinfo           --------------------------
	.section	.note.nv.tkinfo,"",@"SHT_NOTE"
	.sectionflags	@"SHF_NOTE_NV_TKINFO"
	.tkinfo
        /*0018*/ 	.word	0x00000002
        /*0030*/ 	.string	""
        /*0030*/ 	.string	"ptxas"
        /*0030*/ 	.string	"Cuda compilation tools, release 13.0, V13.0.88"
        /*0030*/ 	.string	"Build cuda_13.0.r13.0/compiler.36424714_0"
        /*0030*/ 	.string	"-arch sm_100a -m 64 "



//--------------------- .note.nv.cuinfo           --------------------------
	.section	.note.nv.cuinfo,"",@"SHT_NOTE"
	.sectionflags	@"SHF_NOTE_NV_CUINFO"
        /*0018*/ 	.short	0x0002
        /*001a*/ 	.short	0x0064
        /*001c*/ 	.short	0x0082
	.zero		2


//--------------------- .nv.info                  --------------------------
	.section	.nv.info,"",@"SHT_CUDA_INFO"
	.align	4


	//----- nvinfo : EIATTR_REGCOUNT
	.align		4
        /*0000*/ 	.byte	0x04, 0x2f
        /*0002*/ 	.short	(.L_19 - .L_18)
	.align		4
.L_18:
        /*0004*/ 	.word	index@(_ZN7cutlass13device_kernelINS_4conv6kernel13ConvUniversalINS1_16ConvProblemShapeILNS1_8OperatorE1ELi2EEENS1_10collective14CollectiveConvINS1_47MainloopSm100TmaUmmaWarpSpecializedImplicitGemmILS5_1ELi41ELi2ELi1ELi2EN4cute5tupleIJNSA_1CILi2EEENSC_ILi1EEESE_EEEEENSB_IJNSC_ILi256EEENSC_ILi64EEENSB_IJNSC_ILi32EEEEEEEEENS_12float_e4m3_tESM_NSA_8TiledMMAINSA_8MMA_AtomIJNSA_10MMA_TraitsINSA_25SM100_MMA_F8F6F4_2x1SM_SSEJSM_SM_fSH_SI_NSA_17integral_constantINSA_4UMMA5MajorELST_0EEENSR_IST_LST_1EEENSR_INSS_7ScaleInELSW_0EEESX_EEEEEENSA_6LayoutINSB_IJSE_SE_SE_EEENSB_IJNSC_ILi0EEES12_S12_EEEEENSB_IJNSA_10UnderscoreES15_S15_EEEEENS7_6detail27Sm100ImplicitGemmTileTraitsINSA_25SM100_TMA_2SM_LOAD_IM2COLENSA_14ComposedLayoutINSA_7SwizzleILi1ELi4ELi3EEENSA_18smem_ptr_flag_bitsILi8EEENS10_INSB_IJNSC_ILi8EEESJ_EEENSB_IJSJ_SE_EEEEEEEvEENS19_INSA_18SM100_TMA_2SM_LOADENS1B_IS1D_S1F_NS10_INSB_IJSJ_S1G_EEENSB_IJSE_SJ_EEEEEEEvEEEENS_8epilogue10collective18CollectiveEpilogueINS1T_23Sm100TmaWarpSpecializedILi1ELi1ELi64ELb0ELb0EEEJNSB_IJNSC_ILi128EEESI_SK_EEENSB_IJNS10_IS1Y_SE_EENS10_ISI_SE_EEEEESM_NSB_IJNSB_IJlllEEESE_S12_EEESM_S24_NS1T_6fusion15FusionCallbacksIS1X_NS25_17LinearCombinationISM_fSM_fLNS_15FloatRoundStyleE2EEES1Z_S22_JEEENSA_5SM1004TMEM4LOAD26SM100_TMEM_LOAD_32dp32b64xENSA_20SM90_TMA_LOAD_IM2COLENS1B_INS1C_ILi2ELi4ELi3EEES1F_NS10_INSB_IJS1G_SI_EEENSB_IJSI_SE_EEEEEEENSA_39AutoVectorizingCopyWithAssumedAlignmentILi128EEENSA_21SM90_TMA_STORE_IM2COLES2K_S2M_S2M_EEEvvEEEEvNT_6ParamsE)
        /*0008*/ 	.word	0x000000a8


	//----- nvinfo : EIATTR_FRAME_SIZE
	.align		4
.L_19:
        /*000c*/ 	.byte	0x04, 0x11
        /*000e*/ 	.short	(.L_21 - .L_20)
	.align		4
.L_20:
        /*0010*/ 	.word	index@($__internal_2_$__cuda_sm10x_tcgen05_guardrail_trap_unallocated_columns_being_dealloced)
        /*0014*/ 	.word	0x00000008


	//----- nvinfo : EIATTR_FRAME_SIZE
	.align		4
.L_21:
        /*0018*/ 	.byte	0x04, 0x11
        /*001a*/ 	.short	(.L_23 - .L_22)
	.align		4
.L_22:
        /*001c*/ 	.word	index@($__internal_1_$__cuda_sm10x_tcgen05_guardrail_trap_phase_invalid_during_alloc)
        /*0020*/ 	.word	0x00000008


	//----- nvinfo : EIATTR_FRAME_SIZE
	.align		4
.L_23:
        /*0024*/ 	.byte	0x04, 0x11
        /*0026*/ 	.short	(.L_25 - .L_24)
	.align		4
.L_24:
        /*0028*/ 	.word	index@($__internal_0_$__cuda_sm10x_tcgen05_guardrail_trap_col_being_dealloced_not_returned_by_alloc)
        /*002c*/ 	.word	0x00000008


	//----- nvinfo : EIATTR_FRAME_SIZE
	.align		4
.L_25:
        /*0030*/ 	.byte	0x04, 0x11
        /*0032*/ 	.short	(.L_27 - .L_26)
	.align		4
.L_26:
        /*0034*/ 	.word	index@(_ZN7cutlass13device_kernelINS_4conv6kernel13ConvUniversalINS1_16ConvProblemShapeILNS1_8OperatorE1ELi2EEENS1_10collective14CollectiveConvINS1_47MainloopSm100TmaUmmaWarpSpecializedImplicitGemmILS5_1ELi41ELi2ELi1ELi2EN4cute5tupleIJNSA_1CILi2EEENSC_ILi1EEESE_EEEEENSB_IJNSC_ILi256EEENSC_ILi64EEENSB_IJNSC_ILi32EEEEEEEEENS_12float_e4m3_tESM_NSA_8TiledMMAINSA_8MMA_AtomIJNSA_10MMA_TraitsINSA_25SM100_MMA_F8F6F4_2x1SM_SSEJSM_SM_fSH_SI_NSA_17integral_constantINSA_4UMMA5MajorELST_0EEENSR_IST_LST_1EEENSR_INSS_7ScaleInELSW_0EEESX_EEEEEENSA_6LayoutINSB_IJSE_SE_SE_EEENSB_IJNSC_ILi0EEES12_S12_EEEEENSB_IJNSA_10UnderscoreES15_S15_EEEEENS7_6detail27Sm100ImplicitGemmTileTraitsINSA_25SM100_TMA_2SM_LOAD_IM2COLENSA_14ComposedLayoutINSA_7SwizzleILi1ELi4ELi3EEENSA_18smem_ptr_flag_bitsILi8EEENS10_INSB_IJNSC_ILi8EEESJ_EEENSB_IJSJ_SE_EEEEEEEvEENS19_INSA_18SM100_TMA_2SM_LOADENS1B_IS1D_S1F_NS10_INSB_IJSJ_S1G_EEENSB_IJSE_SJ_EEEEEEEvEEEENS_8epilogue10collective18CollectiveEpilogueINS1T_23Sm100TmaWarpSpecializedILi1ELi1ELi64ELb0ELb0EEEJNSB_IJNSC_ILi128EEESI_SK_EEENSB_IJNS10_IS1Y_SE_EENS10_ISI_SE_EEEEESM_NSB_IJNSB_IJlllEEESE_S12_EEESM_S24_NS1T_6fusion15FusionCallbacksIS1X_NS25_17LinearCombinationISM_fSM_fLNS_15FloatRoundStyleE2EEES1Z_S22_JEEENSA_5SM1004TMEM4LOAD26SM100_TMEM_LOAD_32dp32b64xENSA_20SM90_TMA_LOAD_IM2COLENS1B_INS1C_ILi2ELi4ELi3EEES1F_NS10_INSB_IJS1G_SI_EEENSB_IJSI_SE_EEEEEEENSA_39AutoVectorizingCopyWithAssumedAlignmentILi128EEENSA_21SM90_TMA_STORE_IM2COLES2K_S2M_S2M_EEEvvEEEEvNT_6ParamsE)
        /*0038*/ 	.word	0x00000008


	//----- nvinfo : EIATTR_MIN_STACK_SIZE
	.align		4
.L_27:
        /*003c*/ 	.byte	0x04, 0x12
        /*003e*/ 	.short	(.L_29 - .L_28)
	.align		4
.L_28:
        /*0040*/ 	.word	index@(_ZN7cutlass13device_kernelINS_4conv6kernel13ConvUniversalINS1_16ConvProblemShapeILNS1_8OperatorE1ELi2EEENS1_10collective14CollectiveConvINS1_47MainloopSm100TmaUmmaWarpSpecializedImplicitGemmILS5_1ELi41ELi2ELi1ELi2EN4cute5tupleIJNSA_1CILi2EEENSC_ILi1EEESE_EEEEENSB_IJNSC_ILi256EEENSC_ILi64EEENSB_IJNSC_ILi32EEEEEEEEENS_12float_e4m3_tESM_NSA_8TiledMMAINSA_8MMA_AtomIJNSA_10MMA_TraitsINSA_25SM100_MMA_F8F6F4_2x1SM_SSEJSM_SM_fSH_SI_NSA_17integral_constantINSA_4UMMA5MajorELST_0EEENSR_IST_LST_1EEENSR_INSS_7ScaleInELSW_0EEESX_EEEEEENSA_6LayoutINSB_IJSE_SE_SE_EEENSB_IJNSC_ILi0EEES12_S12_EEEEENSB_IJNSA_10UnderscoreES15_S15_EEEEENS7_6detail27Sm100ImplicitGemmTileTraitsINSA_25SM100_TMA_2SM_LOAD_IM2COLENSA_14ComposedLayoutINSA_7SwizzleILi1ELi4ELi3EEENSA_18smem_ptr_flag_bitsILi8EEENS10_INSB_IJNSC_ILi8EEESJ_EEENSB_IJSJ_SE_EEEEEEEvEENS19_INSA_18SM100_TMA_2SM_LOADENS1B_IS1D_S1F_NS10_INSB_IJSJ_S1G_EEENSB_IJSE_SJ_EEEEEEEvEEEENS_8epilogue10collective18CollectiveEpilogueINS1T_23Sm100TmaWarpSpecializedILi1ELi1ELi64ELb0ELb0EEEJNSB_IJNSC_ILi128EEESI_SK_EEENSB_IJNS10_IS1Y_SE_EENS10_ISI_SE_EEEEESM_NSB_IJNSB_IJlllEEESE_S12_EEESM_S24_NS1T_6fusion15FusionCallbacksIS1X_NS25_17LinearCombinationISM_fSM_fLNS_15FloatRoundStyleE2EEES1Z_S22_JEEENSA_5SM1004TMEM4LOAD26SM100_TMEM_LOAD_32dp32b64xENSA_20SM90_TMA_LOAD_IM2COLENS1B_INS1C_ILi2ELi4ELi3EEES1F_NS10_INSB_IJS1G_SI_EEENSB_IJSI_SE_EEEEEEENSA_39AutoVectorizingCopyWithAssumedAlignmentILi128EEENSA_21SM90_TMA_STORE_IM2COLES2K_S2M_S2M_EEEvvEEEEvNT_6ParamsE)
        /*0044*/ 	.word	0x00000008
.L_29:


//--------------------- .nv.compat                --------------------------
	.section	.nv.compat,"",@"SHT_CUDA_COMPAT_INFO"
	.align	4
        /*0000*/ 	.byte	0x02, 0x09, 0x01, 0x00, 0x02, 0x02, 0x02, 0x00, 0x02, 0x05, 0x05, 0x00, 0x03, 0x07, 0x01, 0x01
        /*0010*/ 	.byte	0x02, 0x03, 0x01, 0x00, 0x02, 0x06, 0x01, 0x00, 0x04, 0x0b, 0x08, 0x00, 0x09, 0x00, 0x00, 0x00
        /*0020*/ 	.byte	0x00, 0x00, 0x00, 0x00


//--------------------- .nv.info._ZN7cutlass13device_kernelINS_4conv6kernel13ConvUniversalINS1_16ConvProblemShapeILNS1_8OperatorE1ELi2EEENS1_10collective14CollectiveConvINS1_47MainloopSm100TmaUmmaWarpSpecializedImplicitGemmILS5_1ELi41ELi2ELi1ELi2EN4cute5tupleIJNSA_1CILi2EEENSC_ILi1EEESE_EEEEENSB_IJNSC_ILi256EEENSC_ILi64EEENSB_IJNSC_ILi32EEEEEEEEENS_12float_e4m3_tESM_NSA_8TiledMMAINSA_8MMA_AtomIJNSA_10MMA_TraitsINSA_25SM100_MMA_F8F6F4_2x1SM_SSEJSM_SM_fSH_SI_NSA_17integral_constantINSA_4UMMA5MajorELST_0EEENSR_IST_LST_1EEENSR_INSS_7ScaleInELSW_0EEESX_EEEEEENSA_6LayoutINSB_IJSE_SE_SE_EEENSB_IJNSC_ILi0EEES12_S12_EEEEENSB_IJNSA_10UnderscoreES15_S15_EEEEENS7_6detail27Sm100ImplicitGemmTileTraitsINSA_25SM100_TMA_2SM_LOAD_IM2COLENSA_14ComposedLayoutINSA_7SwizzleILi1ELi4ELi3EEENSA_18smem_ptr_flag_bitsILi8EEENS10_INSB_IJNSC_ILi8EEESJ_EEENSB_IJSJ_SE_EEEEEEEvEENS19_INSA_18SM100_TMA_2SM_LOADENS1B_IS1D_S1F_NS10_INSB_IJSJ_S1G_EEENSB_IJSE_SJ_EEEEEEEvEEEENS_8epilogue10collective18CollectiveEpilogueINS1T_23Sm100TmaWarpSpecializedILi1ELi1ELi64ELb0ELb0EEEJNSB_IJNSC_ILi128EEESI_SK_EEENSB_IJNS10_IS1Y_SE_EENS10_ISI_SE_EEEEESM_NSB_IJNSB_IJlllEEESE_S12_EEESM_S24_NS1T_6fusion15FusionCallbacksIS1X_NS25_17LinearCombinationISM_fSM_fLNS_15FloatRoundStyleE2EEES1Z_S22_JEEENSA_5SM1004TMEM4LOAD26SM100_TMEM_LOAD_32dp32b64xENSA_20SM90_TMA_LOAD_IM2COLENS1B_INS1C_ILi2ELi4ELi3EEES1F_NS10_INSB_IJS1G_SI_EEENSB_IJSI_SE_EEEEEEENSA_39AutoVectorizingCopyWithAssumedAlignmentILi128EEENSA_21SM90_TMA_STORE_IM2COLES2K_S2M_S2M_EEEvvEEEEvNT_6ParamsE --------------------------
	.section	.nv.info._ZN7cutlass13device_kernelINS_4conv6kernel13ConvUniversalINS1_16ConvProblemShapeILNS1_8OperatorE1ELi2EEENS1_10collective14CollectiveConvINS1_47MainloopSm100TmaUmmaWarpSpecializedImplicitGemmILS5_1ELi41ELi2ELi1ELi2EN4cute5tupleIJNSA_1CILi2EEENSC_ILi1EEESE_EEEEENSB_IJNSC_ILi256EEENSC_ILi64EEENSB_IJNSC_ILi32EEEEEEEEENS_12float_e4m3_tESM_NSA_8TiledMMAINSA_8MMA_AtomIJNSA_10MMA_TraitsINSA_25SM100_MMA_F8F6F4_2x1SM_SSEJSM_SM_fSH_SI_NSA_17integral_constantINSA_4UMMA5MajorELST_0EEENSR_IST_LST_1EEENSR_INSS_7ScaleInELSW_0EEESX_EEEEEENSA_6LayoutINSB_IJSE_SE_SE_EEENSB_IJNSC_ILi0EEES12_S12_EEEEENSB_IJNSA_10UnderscoreES15_S15_EEEEENS7_6detail27Sm100ImplicitGemmTileTraitsINSA_25SM100_TMA_2SM_LOAD_IM2COLENSA_14ComposedLayoutINSA_7SwizzleILi1ELi4ELi3EEENSA_18smem_ptr_flag_bitsILi8EEENS10_INSB_IJNSC_ILi8EEESJ_EEENSB_IJSJ_SE_EEEEEEEvEENS19_INSA_18SM100_TMA_2SM_LOADENS1B_IS1D_S1F_NS10_INSB_IJSJ_S1G_EEENSB_IJSE_SJ_EEEEEEEvEEEENS_8epilogue10collective18CollectiveEpilogueINS1T_23Sm100TmaWarpSpecializedILi1ELi1ELi64ELb0ELb0EEEJNSB_IJNSC_ILi128EEESI_SK_EEENSB_IJNS10_IS1Y_SE_EENS10_ISI_SE_EEEEESM_NSB_IJNSB_IJlllEEESE_S12_EEESM_S24_NS1T_6fusion15FusionCallbacksIS1X_NS25_17LinearCombinationISM_fSM_fLNS_15FloatRoundStyleE2EEES1Z_S22_JEEENSA_5SM1004TMEM4LOAD26SM100_TMEM_LOAD_32dp32b64xENSA_20SM90_TMA_LOAD_IM2COLENS1B_INS1C_ILi2ELi4ELi3EEES1F_NS10_INSB_IJS1G_SI_EEENSB_IJSI_SE_EEEEEEENSA_39AutoVectorizingCopyWithAssumedAlignmentILi128EEENSA_21SM90_TMA_STORE_IM2COLES2K_S2M_S2M_EEEvvEEEEvNT_6ParamsE,"",@"SHT_CUDA_INFO"
	.sectionflags	@""
	.align	4


	//----- nvinfo : EIATTR_CUDA_API_VERSION
	.align		4
        /*0000*/ 	.byte	0x04, 0x37
        /*0002*/ 	.short	(.L_31 - .L_30)
.L_30:
        /*0004*/ 	.word	0x00000082


	//----- nvinfo : EIATTR_KPARAM_INFO
	.align		4
.L_31:
        /*0008*/ 	.byte	0x04, 0x17
        /*000a*/ 	.short	(.L_33 - .L_32)
.L_32:
        /*000c*/ 	.word	0x00000000
        /*0010*/ 	.short	0x0000
        /*0012*/ 	.short	0x0000
        /*0014*/ 	.byte	0x00, 0xf0, 0x01, 0x20


	//----- nvinfo : EIATTR_AT_ENTRY_FRAGMENTS
	.align		4
.L_33:
        /*0018*/ 	.byte	0x04, 0x4f
        /*001a*/ 	.short	(.L_35 - .L_34)


	//   ....[0]....
.L_34:
        /*001c*/ 	.word	0x00000007


	//----- nvinfo : EIATTR_RESERVED_SMEM_USED
	.align		4
.L_35:
        /*0020*/ 	.byte	0x01, 0x41
	.zero		2


	//----- nvinfo : EIATTR_SPARSE_MMA_MASK
	.align		4
        /*0024*/ 	.byte	0x03, 0x50
        /*0026*/ 	.short	0x0000


	//----- nvinfo : EIATTR_TCGEN05_2CTA_USED
	.align		4
        /*0028*/ 	.byte	0x01, 0x52
	.zero		2


	//----- nvinfo : EIATTR_MAXREG_COUNT
	.align		4
        /*002c*/ 	.byte	0x03, 0x1b
        /*002e*/ 	.short	0x00ff


	//----- nvinfo : EIATTR_NUM_BARRIERS
	.align		4
        /*0030*/ 	.byte	0x02, 0x4c
        /*0032*/ 	.byte	0x07
	.zero		1


	//----- nvinfo : EIATTR_EXTERNS
	.align		4
        /*0034*/ 	.byte	0x04, 0x0f
        /*0036*/ 	.short	(.L_37 - .L_36)


	//   ....[0]....
	.align		4
.L_36:
        /*0038*/ 	.word	index@(__assertfail)


	//----- nvinfo : EIATTR_MERCURY_ISA_VERSION
	.align		4
.L_37:
        /*003c*/ 	.byte	0x03, 0x5f
        /*003e*/ 	.short	0x0101


	//----- nvinfo : EIATTR_INT_WARP_WIDE_INSTR_OFFSETS
	.align		4
        /*0040*/ 	.byte	0x04, 0x31
        /*0042*/ 	.short	(.L_39 - .L_38)


	//   ....[0]....
.L_38:
        /*0044*/ 	.word	0x000010c0


	//   ....[1]....
        /*0048*/ 	.word	0x00001170


	//   ....[2]....
        /*004c*/ 	.word	0x00005b50


	//   ....[3]....
        /*0050*/ 	.word	0x00005b70


	//   ....[4]....
        /*0054*/ 	.word	0x00005ba0


	//   ....[5]....
        /*0058*/ 	.word	0x00006710


	//   ....[6]....
        /*005c*/ 	.word	0x000068d0


	//----- nvinfo : EIATTR_COOP_GROUP_MASK_REGIDS
	.align		4
.L_39:
        /*0060*/ 	.byte	0x04, 0x29
        /*0062*/ 	.short	(.L_41 - .L_40)


	//   ....[0]....
.L_40:
        /*0064*/ 	.word	0xffffffff


	//   ....[1]....
        /*0068*/ 	.word	0xffffffff


	//   ....[2]....
        /*006c*/ 	.word	0xffffffff


	//   ....[3]....
        /*0070*/ 	.word	0xffffffff


	//   ....[4]....
        /*0074*/ 	.word	0xffffffff


	//   ....[5]....
        /*0078*/ 	.word	0xffffffff


	//   ....[6]....
        /*007c*/ 	.word	0xffffffff


	//   ....[7]....
        /*0080*/ 	.word	0xffffffff


	//   ....[8]....
        /*0084*/ 	.word	0xffffffff


	//   ....[9]....
        /*0088*/ 	.word	0xffffffff


	//   ....[10]....
        /*008c*/ 	.word	0xffffffff


	//   ....[11]....
        /*0090*/ 	.word	0xffffffff


	//   ....[12]....
        /*0094*/ 	.word	0xffffffff


	//----- nvinfo : EIATTR_COOP_GROUP_INSTR_OFFSETS
	.align		4
.L_41:
        /*0098*/ 	.byte	0x04, 0x28
        /*009a*/ 	.short	(.L_43 - .L_42)


	//   ....[0]....
.L_42:
        /*009c*/ 	.word	0x000000d0


	//   ....[1]....
        /*00a0*/ 	.word	0x00000540


	//   ....[2]....
        /*00a4*/ 	.word	0x00000bb0


	//   ....[3]....
        /*00a8*/ 	.word	0x00000cf0


	//   ....[4]....
        /*00ac*/ 	.word	0x00000df0


	//   ....[5]....
        /*00b0*/ 	.word	0x00000f40


	//   ....[6]....
        /*00b4*/ 	.word	0x000011e0


	//   ....[7]....
        /*00b8*/ 	.word	0x00002880


	//   ....[8]....
        /*00bc*/ 	.word	0x00004be0


	//   ....[9]....
        /*00c0*/ 	.word	0x000050b0


	//   ....[10]....
        /*00c4*/ 	.word	0x000050e0


	//   ....[11]....
        /*00c8*/ 	.word	0x00005a70


	//   ....[12]....
        /*00cc*/ 	.word	0x00005c70


	//----- nvinfo : EIATTR_VRC_CTA_INIT_COUNT
	.align		4
.L_43:
        /*00d0*/ 	.byte	0x02, 0x4a
        /*00d2*/ 	.byte	0x80
	.zero		1


	//----- nvinfo : EIATTR_SYSCALL_OFFSETS
	.align		4
        /*00d4*/ 	.byte	0x04, 0x46
        /*00d6*/ 	.short	(.L_45 - .L_44)


	//   ....[0]....
.L_44:
        /*00d8*/ 	.word	0x00007440


	//   ....[1]....
        /*00dc*/ 	.word	0x00007580


	//   ....[2]....
        /*00e0*/ 	.word	0x00007d60


	//----- nvinfo : EIATTR_MBARRIER_INSTR_OFFSETS
	.align		4
.L_45:
        /*00e4*/ 	.byte	0x04, 0x39
        /*00e6*/ 	.short	(.L_47 - .L_46)


	//   ....[0]....
.L_46:
        /*00e8*/ 	.word	0x00000670
        /*00ec*/ 	.word	0x000000ff
        /*00f0*/ 	.word	0x00000000
        /*00f4*/ 	.short	0x0100
        /*00f6*/ 	.byte	0x04
	.zero		1


	//   ....[1]....
        /*00f8*/ 	.word	0x00000680
        /*00fc*/ 	.word	0x000000ff
        /*0100*/ 	.word	0x00000148
        /*0104*/ 	.short	0x0100
        /*0106*/ 	.byte	0x04
	.zero		1


	//   ....[2]....
        /*0108*/ 	.word	0x00000690
        /*010c*/ 	.word	0x000000ff
        /*0110*/ 	.word	0x00000008
        /*0114*/ 	.short	0x0100
        /*0116*/ 	.byte	0x04
	.zero		1


	//   ....[3]....
        /*0118*/ 	.word	0x000006a0
        /*011c*/ 	.word	0x000000ff
        /*0120*/ 	.word	0x00000150
        /*0124*/ 	.short	0x0100
        /*0126*/ 	.byte	0x04
	.zero		1


	//   ....[4]....
        /*0128*/ 	.word	0x000006b0
        /*012c*/ 	.word	0x000000ff
        /*0130*/ 	.word	0x00000010
        /*0134*/ 	.short	0x0100
        /*0136*/ 	.byte	0x04
	.zero		1


	//   ....[5]....
        /*0138*/ 	.word	0x000006c0
        /*013c*/ 	.word	0x000000ff
        /*0140*/ 	.word	0x00000158
        /*0144*/ 	.short	0x0100
        /*0146*/ 	.byte	0x04
	.zero		1


	//   ....[6]....
        /*0148*/ 	.word	0x000006d0
        /*014c*/ 	.word	0x000000ff
        /*0150*/ 	.word	0x00000018
        /*0154*/ 	.short	0x0100
        /*0156*/ 	.byte	0x04
	.zero		1


	//   ....[7]....
        /*0158*/ 	.word	0x000006e0
        /*015c*/ 	.word	0x000000ff
        /*0160*/ 	.word	0x00000160
        /*0164*/ 	.short	0x0100
        /*0166*/ 	.byte	0x04
	.zero		1


	//   ....[8]....
        /*0168*/ 	.word	0x000006f0
        /*016c*/ 	.word	0x000000ff
        /*0170*/ 	.word	0x00000020
        /*0174*/ 	.short	0x0100
        /*0176*/ 	.byte	0x04
	.zero		1


	//   ....[9]....
        /*0178*/ 	.word	0x00000700
        /*017c*/ 	.word	0x000000ff
        /*0180*/ 	.word	0x00000168
        /*0184*/ 	.short	0x0100
        /*0186*/ 	.byte	0x04
	.zero		1


	//   ....[10]....
        /*0188*/ 	.word	0x00000710
        /*018c*/ 	.word	0x000000ff
        /*0190*/ 	.word	0x00000028
        /*0194*/ 	.short	0x0100
        /*0196*/ 	.byte	0x04
	.zero		1


	//   ....[11]....
        /*0198*/ 	.word	0x00000720
        /*019c*/ 	.word	0x000000ff
        /*01a0*/ 	.word	0x00000170
        /*01a4*/ 	.short	0x0100
        /*01a6*/ 	.byte	0x04
	.zero		1


	//   ....[12]....
        /*01a8*/ 	.word	0x00000730
        /*01ac*/ 	.word	0x000000ff
        /*01b0*/ 	.word	0x00000030
        /*01b4*/ 	.short	0x0100
        /*01b6*/ 	.byte	0x04
	.zero		1


	//   ....[13]....
        /*01b8*/ 	.word	0x00000740
        /*01bc*/ 	.word	0x000000ff
        /*01c0*/ 	.word	0x00000178
        /*01c4*/ 	.short	0x0100
        /*01c6*/ 	.byte	0x04
	.zero		1


	//   ....[14]....
        /*01c8*/ 	.word	0x00000750
        /*01cc*/ 	.word	0x000000ff
        /*01d0*/ 	.word	0x00000038
        /*01d4*/ 	.short	0x0100
        /*01d6*/ 	.byte	0x04
	.zero		1


	//   ....[15]....
        /*01d8*/ 	.word	0x00000760
        /*01dc*/ 	.word	0x000000ff
        /*01e0*/ 	.word	0x00000180
        /*01e4*/ 	.short	0x0100
        /*01e6*/ 	.byte	0x04
	.zero		1


	//   ....[16]....
        /*01e8*/ 	.word	0x00000770
        /*01ec*/ 	.word	0x000000ff
        /*01f0*/ 	.word	0x00000040
        /*01f4*/ 	.short	0x0100
        /*01f6*/ 	.byte	0x04
	.zero		1


	//   ....[17]....
        /*01f8*/ 	.word	0x00000780
        /*01fc*/ 	.word	0x000000ff
        /*0200*/ 	.word	0x00000188
        /*0204*/ 	.short	0x0100
        /*0206*/ 	.byte	0x04
	.zero		1


	//   ....[18]....
        /*0208*/ 	.word	0x00000790
        /*020c*/ 	.word	0x000000ff
        /*0210*/ 	.word	0x00000048
        /*0214*/ 	.short	0x0100
        /*0216*/ 	.byte	0x04
	.zero		1


	//   ....[19]....
        /*0218*/ 	.word	0x000007a0
        /*021c*/ 	.word	0x000000ff
        /*0220*/ 	.word	0x00000190
        /*0224*/ 	.short	0x0100
        /*0226*/ 	.byte	0x04
	.zero		1


	//   ....[20]....
        /*0228*/ 	.word	0x000007b0
        /*022c*/ 	.word	0x000000ff
        /*0230*/ 	.word	0x00000050
        /*0234*/ 	.short	0x0100
        /*0236*/ 	.byte	0x04
	.zero		1


	//   ....[21]....
        /*0238*/ 	.word	0x000007c0
        /*023c*/ 	.word	0x000000ff
        /*0240*/ 	.word	0x00000198
        /*0244*/ 	.short	0x0100
        /*0246*/ 	.byte	0x04
	.zero		1


	//   ....[22]....
        /*0248*/ 	.word	0x000007d0
        /*024c*/ 	.word	0x000000ff
        /*0250*/ 	.word	0x00000058
        /*0254*/ 	.short	0x0100
        /*0256*/ 	.byte	0x04
	.zero		1


	//   ....[23]....
        /*0258*/ 	.word	0x000007e0
        /*025c*/ 	.word	0x000000ff
        /*0260*/ 	.word	0x000001a0
        /*0264*/ 	.short	0x0100
        /*0266*/ 	.byte	0x04
	.zero		1


	//   ....[24]....
        /*0268*/ 	.word	0x000007f0
        /*026c*/ 	.word	0x000000ff
        /*0270*/ 	.word	0x00000060
        /*0274*/ 	.short	0x0100
        /*0276*/ 	.byte	0x04
	.zero		1


	//   ....[25]....
        /*0278*/ 	.word	0x00000800
        /*027c*/ 	.word	0x000000ff
        /*0280*/ 	.word	0x000001a8
        /*0284*/ 	.short	0x0100
        /*0286*/ 	.byte	0x04
	.zero		1


	//   ....[26]....
        /*0288*/ 	.word	0x00000810
        /*028c*/ 	.word	0x000000ff
        /*0290*/ 	.word	0x00000068
        /*0294*/ 	.short	0x0100
        /*0296*/ 	.byte	0x04
	.zero		1


	//   ....[27]....
        /*0298*/ 	.word	0x00000820
        /*029c*/ 	.word	0x000000ff
        /*02a0*/ 	.word	0x000001b0
        /*02a4*/ 	.short	0x0100
        /*02a6*/ 	.byte	0x04
	.zero		1


	//   ....[28]....
        /*02a8*/ 	.word	0x00000830
        /*02ac*/ 	.word	0x000000ff
        /*02b0*/ 	.word	0x00000070
        /*02b4*/ 	.short	0x0100
        /*02b6*/ 	.byte	0x04
	.zero		1


	//   ....[29]....
        /*02b8*/ 	.word	0x00000840
        /*02bc*/ 	.word	0x000000ff
        /*02c0*/ 	.word	0x000001b8
        /*02c4*/ 	.short	0x0100
        /*02c6*/ 	.byte	0x04
	.zero		1


	//   ....[30]....
        /*02c8*/ 	.word	0x00000850
        /*02cc*/ 	.word	0x000000ff
        /*02d0*/ 	.word	0x00000078
        /*02d4*/ 	.short	0x0100
        /*02d6*/ 	.byte	0x04
	.zero		1


	//   ....[31]....
        /*02d8*/ 	.word	0x00000860
        /*02dc*/ 	.word	0x000000ff
        /*02e0*/ 	.word	0x000001c0
        /*02e4*/ 	.short	0x0100
        /*02e6*/ 	.byte	0x04
	.zero		1


	//   ....[32]....
        /*02e8*/ 	.word	0x00000870
        /*02ec*/ 	.word	0x000000ff
        /*02f0*/ 	.word	0x00000080
        /*02f4*/ 	.short	0x0100
        /*02f6*/ 	.byte	0x04
	.zero		1


	//   ....[33]....
        /*02f8*/ 	.word	0x00000880
        /*02fc*/ 	.word	0x000000ff
        /*0300*/ 	.word	0x000001c8
        /*0304*/ 	.short	0x0100
        /*0306*/ 	.byte	0x04
	.zero		1


	//   ....[34]....
        /*0308*/ 	.word	0x00000890
        /*030c*/ 	.word	0x000000ff
        /*0310*/ 	.word	0x00000088
        /*0314*/ 	.short	0x0100
        /*0316*/ 	.byte	0x04
	.zero		1


	//   ....[35]....
        /*0318*/ 	.word	0x000008a0
        /*031c*/ 	.word	0x000000ff
        /*0320*/ 	.word	0x000001d0
        /*0324*/ 	.short	0x0100
        /*0326*/ 	.byte	0x04
	.zero		1


	//   ....[36]....
        /*0328*/ 	.word	0x000008b0
        /*032c*/ 	.word	0x000000ff
        /*0330*/ 	.word	0x00000090
        /*0334*/ 	.short	0x0100
        /*0336*/ 	.byte	0x04
	.zero		1


	//   ....[37]....
        /*0338*/ 	.word	0x000008c0
        /*033c*/ 	.word	0x000000ff
        /*0340*/ 	.word	0x000001d8
        /*0344*/ 	.short	0x0100
        /*0346*/ 	.byte	0x04
	.zero		1


	//   ....[38]....
        /*0348*/ 	.word	0x000008d0
        /*034c*/ 	.word	0x000000ff
        /*0350*/ 	.word	0x00000098
        /*0354*/ 	.short	0x0100
        /*0356*/ 	.byte	0x04
	.zero		1


	//   ....[39]....
        /*0358*/ 	.word	0x000008e0
        /*035c*/ 	.word	0x000000ff
        /*0360*/ 	.word	0x000001e0
        /*0364*/ 	.short	0x0100
        /*0366*/ 	.byte	0x04
	.zero		1


	//   ....[40]....
        /*0368*/ 	.word	0x000008f0
        /*036c*/ 	.word	0x000000ff
        /*0370*/ 	.word	0x000000a0
        /*0374*/ 	.short	0x0100
        /*0376*/ 	.byte	0x04
	.zero		1


	//   ....[41]....
        /*0378*/ 	.word	0x00000900
        /*037c*/ 	.word	0x000000ff
        /*0380*/ 	.word	0x000001e8
        /*0384*/ 	.short	0x0100
        /*0386*/ 	.byte	0x04
	.zero		1


	//   ....[42]....
        /*0388*/ 	.word	0x00000910
        /*038c*/ 	.word	0x000000ff
        /*0390*/ 	.word	0x000000a8
        /*0394*/ 	.short	0x0100
        /*0396*/ 	.byte	0x04
	.zero		1


	//   ....[43]....
        /*0398*/ 	.word	0x00000920
        /*039c*/ 	.word	0x000000ff
        /*03a0*/ 	.word	0x000001f0
        /*03a4*/ 	.short	0x0100
        /*03a6*/ 	.byte	0x04
	.zero		1


	//   ....[44]....
        /*03a8*/ 	.word	0x00000930
        /*03ac*/ 	.word	0x000000ff
        /*03b0*/ 	.word	0x000000b0
        /*03b4*/ 	.short	0x0100
        /*03b6*/ 	.byte	0x04
	.zero		1


	//   ....[45]....
        /*03b8*/ 	.word	0x00000940
        /*03bc*/ 	.word	0x000000ff
        /*03c0*/ 	.word	0x000001f8
        /*03c4*/ 	.short	0x0100
        /*03c6*/ 	.byte	0x04
	.zero		1


	//   ....[46]....
        /*03c8*/ 	.word	0x00000950
        /*03cc*/ 	.word	0x000000ff
        /*03d0*/ 	.word	0x000000b8
        /*03d4*/ 	.short	0x0100
        /*03d6*/ 	.byte	0x04
	.zero		1


	//   ....[47]....
        /*03d8*/ 	.word	0x00000960
        /*03dc*/ 	.word	0x000000ff
        /*03e0*/ 	.word	0x00000200
        /*03e4*/ 	.short	0x0100
        /*03e6*/ 	.byte	0x04
	.zero		1


	//   ....[48]....
        /*03e8*/ 	.word	0x00000970
        /*03ec*/ 	.word	0x000000ff
        /*03f0*/ 	.word	0x000000c0
        /*03f4*/ 	.short	0x0100
        /*03f6*/ 	.byte	0x04
	.zero		1


	//   ....[49]....
        /*03f8*/ 	.word	0x00000980
        /*03fc*/ 	.word	0x000000ff
        /*0400*/ 	.word	0x00000208
        /*0404*/ 	.short	0x0100
        /*0406*/ 	.byte	0x04
	.zero		1


	//   ....[50]....
        /*0408*/ 	.word	0x00000990
        /*040c*/ 	.word	0x000000ff
        /*0410*/ 	.word	0x000000c8
        /*0414*/ 	.short	0x0100
        /*0416*/ 	.byte	0x04
	.zero		1


	//   ....[51]....
        /*0418*/ 	.word	0x000009a0
        /*041c*/ 	.word	0x000000ff
        /*0420*/ 	.word	0x00000210
        /*0424*/ 	.short	0x0100
        /*0426*/ 	.byte	0x04
	.zero		1


	//   ....[52]....
        /*0428*/ 	.word	0x000009b0
        /*042c*/ 	.word	0x000000ff
        /*0430*/ 	.word	0x000000d0
        /*0434*/ 	.short	0x0100
        /*0436*/ 	.byte	0x04
	.zero		1


	//   ....[53]....
        /*0438*/ 	.word	0x000009c0
        /*043c*/ 	.word	0x000000ff
        /*0440*/ 	.word	0x00000218
        /*0444*/ 	.short	0x0100
        /*0446*/ 	.byte	0x04
	.zero		1


	//   ....[54]....
        /*0448*/ 	.word	0x000009d0
        /*044c*/ 	.word	0x000000ff
        /*0450*/ 	.word	0x000000d8
        /*0454*/ 	.short	0x0100
        /*0456*/ 	.byte	0x04
	.zero		1


	//   ....[55]....
        /*0458*/ 	.word	0x000009e0
        /*045c*/ 	.word	0x000000ff
        /*0460*/ 	.word	0x00000220
        /*0464*/ 	.short	0x0100
        /*0466*/ 	.byte	0x04
	.zero		1


	//   ....[56]....
        /*0468*/ 	.word	0x000009f0
        /*046c*/ 	.word	0x000000ff
        /*0470*/ 	.word	0x000000e0
        /*0474*/ 	.short	0x0100
        /*0476*/ 	.byte	0x04
	.zero		1


	//   ....[57]....
        /*0478*/ 	.word	0x00000a00
        /*047c*/ 	.word	0x000000ff
        /*0480*/ 	.word	0x00000228
        /*0484*/ 	.short	0x0100
        /*0486*/ 	.byte	0x04
	.zero		1


	//   ....[58]....
        /*0488*/ 	.word	0x00000a10
        /*048c*/ 	.word	0x000000ff
        /*0490*/ 	.word	0x000000e8
        /*0494*/ 	.short	0x0100
        /*0496*/ 	.byte	0x04
	.zero		1


	//   ....[59]....
        /*0498*/ 	.word	0x00000a20
        /*049c*/ 	.word	0x000000ff
        /*04a0*/ 	.word	0x00000230
        /*04a4*/ 	.short	0x0100
        /*04a6*/ 	.byte	0x04
	.zero		1


	//   ....[60]....
        /*04a8*/ 	.word	0x00000a30
        /*04ac*/ 	.word	0x000000ff
        /*04b0*/ 	.word	0x000000f0
        /*04b4*/ 	.short	0x0100
        /*04b6*/ 	.byte	0x04
	.zero		1


	//   ....[61]....
        /*04b8*/ 	.word	0x00000a40
        /*04bc*/ 	.word	0x000000ff
        /*04c0*/ 	.word	0x00000238
        /*04c4*/ 	.short	0x0100
        /*04c6*/ 	.byte	0x04
	.zero		1


	//   ....[62]....
        /*04c8*/ 	.word	0x00000a50
        /*04cc*/ 	.word	0x000000ff
        /*04d0*/ 	.word	0x000000f8
        /*04d4*/ 	.short	0x0100
        /*04d6*/ 	.byte	0x04
	.zero		1


	//   ....[63]....
        /*04d8*/ 	.word	0x00000a60
        /*04dc*/ 	.word	0x000000ff
        /*04e0*/ 	.word	0x00000240
        /*04e4*/ 	.short	0x0100
        /*04e6*/ 	.byte	0x04
	.zero		1


	//   ....[64]....
        /*04e8*/ 	.word	0x00000a70
        /*04ec*/ 	.word	0x000000ff
        /*04f0*/ 	.word	0x00000100
        /*04f4*/ 	.short	0x0100
        /*04f6*/ 	.byte	0x04
	.zero		1


	//   ....[65]....
        /*04f8*/ 	.word	0x00000a80
        /*04fc*/ 	.word	0x000000ff
        /*0500*/ 	.word	0x00000248
        /*0504*/ 	.short	0x0100
        /*0506*/ 	.byte	0x04
	.zero		1


	//   ....[66]....
        /*0508*/ 	.word	0x00000a90
        /*050c*/ 	.word	0x000000ff
        /*0510*/ 	.word	0x00000108
        /*0514*/ 	.short	0x0100
        /*0516*/ 	.byte	0x04
	.zero		1


	//   ....[67]....
        /*0518*/ 	.word	0x00000aa0
        /*051c*/ 	.word	0x000000ff
        /*0520*/ 	.word	0x00000250
        /*0524*/ 	.short	0x0100
        /*0526*/ 	.byte	0x04
	.zero		1


	//   ....[68]....
        /*0528*/ 	.word	0x00000ab0
        /*052c*/ 	.word	0x000000ff
        /*0530*/ 	.word	0x00000110
        /*0534*/ 	.short	0x0100
        /*0536*/ 	.byte	0x04
	.zero		1


	//   ....[69]....
        /*0538*/ 	.word	0x00000ac0
        /*053c*/ 	.word	0x000000ff
        /*0540*/ 	.word	0x00000258
        /*0544*/ 	.short	0x0100
        /*0546*/ 	.byte	0x04
	.zero		1


	//   ....[70]....
        /*0548*/ 	.word	0x00000ad0
        /*054c*/ 	.word	0x000000ff
        /*0550*/ 	.word	0x00000118
        /*0554*/ 	.short	0x0100
        /*0556*/ 	.byte	0x04
	.zero		1


	//   ....[71]....
        /*0558*/ 	.word	0x00000ae0
        /*055c*/ 	.word	0x000000ff
        /*0560*/ 	.word	0x00000260
        /*0564*/ 	.short	0x0100
        /*0566*/ 	.byte	0x04
	.zero		1


	//   ....[72]....
        /*0568*/ 	.word	0x00000af0
        /*056c*/ 	.word	0x000000ff
        /*0570*/ 	.word	0x00000120
        /*0574*/ 	.short	0x0100
        /*0576*/ 	.byte	0x04
	.zero		1


	//   ....[73]....
        /*0578*/ 	.word	0x00000b00
        /*057c*/ 	.word	0x000000ff
        /*0580*/ 	.word	0x00000268
        /*0584*/ 	.short	0x0100
        /*0586*/ 	.byte	0x04
	.zero		1


	//   ....[74]....
        /*0588*/ 	.word	0x00000b10
        /*058c*/ 	.word	0x000000ff
        /*0590*/ 	.word	0x00000128
        /*0594*/ 	.short	0x0100
        /*0596*/ 	.byte	0x04
	.zero		1


	//   ....[75]....
        /*0598*/ 	.word	0x00000b20
        /*059c*/ 	.word	0x000000ff
        /*05a0*/ 	.word	0x00000270
        /*05a4*/ 	.short	0x0100
        /*05a6*/ 	.byte	0x04
	.zero		1


	//   ....[76]....
        /*05a8*/ 	.word	0x00000b30
        /*05ac*/ 	.word	0x000000ff
        /*05b0*/ 	.word	0x00000130
        /*05b4*/ 	.short	0x0100
        /*05b6*/ 	.byte	0x04
	.zero		1


	//   ....[77]....
        /*05b8*/ 	.word	0x00000b40
        /*05bc*/ 	.word	0x000000ff
        /*05c0*/ 	.word	0x00000278
        /*05c4*/ 	.short	0x0100
        /*05c6*/ 	.byte	0x04
	.zero		1


	//   ....[78]....
        /*05c8*/ 	.word	0x00000b50
        /*05cc*/ 	.word	0x000000ff
        /*05d0*/ 	.word	0x00000138
        /*05d4*/ 	.short	0x0100
        /*05d6*/ 	.byte	0x04
	.zero		1


	//   ....[79]....
        /*05d8*/ 	.word	0x00000b60
        /*05dc*/ 	.word	0x000000ff
        /*05e0*/ 	.word	0x00000280
        /*05e4*/ 	.short	0x0100
        /*05e6*/ 	.byte	0x04
	.zero		1


	//   ....[80]....
        /*05e8*/ 	.word	0x00000b70
        /*05ec*/ 	.word	0x000000ff
        /*05f0*/ 	.word	0x00000140
        /*05f4*/ 	.short	0x0100
        /*05f6*/ 	.byte	0x04
	.zero		1


	//   ....[81]....
        /*05f8*/ 	.word	0x00000b80
        /*05fc*/ 	.word	0x000000ff
        /*0600*/ 	.word	0x00000288
        /*0604*/ 	.short	0x0100
        /*0606*/ 	.byte	0x04
	.zero		1


	//   ....[82]....
        /*0608*/ 	.word	0x00000cc0
        /*060c*/ 	.word	0x000000ff
        /*0610*/ 	.word	0x00000290
        /*0614*/ 	.short	0x0100
        /*0616*/ 	.byte	0x04
	.zero		1


	//   ....[83]....
        /*0618*/ 	.word	0x00000cd0
        /*061c*/ 	.word	0x000000ff
        /*0620*/ 	.word	0x00000298
        /*0624*/ 	.short	0x0100
        /*0626*/ 	.byte	0x04
	.zero		1


	//   ....[84]....
        /*0628*/ 	.word	0x00000dc0
        /*062c*/ 	.word	0x000000ff
        /*0630*/ 	.word	0x000002a0
        /*0634*/ 	.short	0x0100
        /*0636*/ 	.byte	0x04
	.zero		1


	//   ....[85]....
        /*0638*/ 	.word	0x00000dd0
        /*063c*/ 	.word	0x000000ff
        /*0640*/ 	.word	0x000002a8
        /*0644*/ 	.short	0x0100
        /*0646*/ 	.byte	0x04
	.zero		1


	//   ....[86]....
        /*0648*/ 	.word	0x00000f10
        /*064c*/ 	.word	0x000000ff
        /*0650*/ 	.word	0x000002b0
        /*0654*/ 	.short	0x0100
        /*0656*/ 	.byte	0x06
	.zero		1


	//   ....[87]....
        /*0658*/ 	.word	0x00000f20
        /*065c*/ 	.word	0x000000ff
        /*0660*/ 	.word	0x000002b8
        /*0664*/ 	.short	0x0100
        /*0666*/ 	.byte	0x06
	.zero		1


	//   ....[88]....
        /*0668*/ 	.word	0x00001060
        /*066c*/ 	.word	0x000000ff
        /*0670*/ 	.word	0x000002c0
        /*0674*/ 	.short	0x0100
        /*0676*/ 	.byte	0x04
	.zero		1


	//   ....[89]....
        /*0678*/ 	.word	0x00001070
        /*067c*/ 	.word	0x000000ff
        /*0680*/ 	.word	0x000002d0
        /*0684*/ 	.short	0x0100
        /*0686*/ 	.byte	0x04
	.zero		1


	//   ....[90]....
        /*0688*/ 	.word	0x00001080
        /*068c*/ 	.word	0x000000ff
        /*0690*/ 	.word	0x000002c8
        /*0694*/ 	.short	0x0100
        /*0696*/ 	.byte	0x04
	.zero		1


	//   ....[91]....
        /*0698*/ 	.word	0x00001090
        /*069c*/ 	.word	0x000000ff
        /*06a0*/ 	.word	0x000002d8
        /*06a4*/ 	.short	0x0100
        /*06a6*/ 	.byte	0x04
	.zero		1


	//   ....[92]....
        /*06a8*/ 	.word	0x00001190
        /*06ac*/ 	.word	0x000000ff
        /*06b0*/ 	.word	0x000002e0
        /*06b4*/ 	.short	0x0100
        /*06b6*/ 	.byte	0x06
	.zero		1


	//   ....[93]....
        /*06b8*/ 	.word	0x00001cb0
        /*06bc*/ 	.word	0x000000ff
        /*06c0*/ 	.word	0x00000148
        /*06c4*/ 	.short	0x010a
        /*06c6*/ 	.byte	0x04
	.zero		1


	//   ....[94]....
        /*06c8*/ 	.word	0x00001f30
        /*06cc*/ 	.word	0x000000ff
        /*06d0*/ 	.word	0x00000148
        /*06d4*/ 	.short	0x010a
        /*06d6*/ 	.byte	0x11
	.zero		1


	//   ....[95]....
        /*06d8*/ 	.word	0x000020e0
        /*06dc*/ 	.word	0x000000ff
        /*06e0*/ 	.word	0x00000148
        /*06e4*/ 	.short	0x010a
        /*06e6*/ 	.byte	0x07
	.zero		1


	//   ....[96]....
        /*06e8*/ 	.word	0x000022b0
        /*06ec*/ 	.word	0x000000ff
        /*06f0*/ 	.word	0x000002a8
        /*06f4*/ 	.short	0x0101
        /*06f6*/ 	.byte	0x19
	.zero		1


	//   ....[97]....
        /*06f8*/ 	.word	0x000022e0
        /*06fc*/ 	.word	0x000000ff
        /*0700*/ 	.word	0x00000148
        /*0704*/ 	.short	0x010a
        /*0706*/ 	.byte	0x04
	.zero		1


	//   ....[98]....
        /*0708*/ 	.word	0x00002500
        /*070c*/ 	.word	0x000000ff
        /*0710*/ 	.word	0x00000148
        /*0714*/ 	.short	0x010a
        /*0716*/ 	.byte	0x11
	.zero		1


	//   ....[99]....
        /*0718*/ 	.word	0x000026b0
        /*071c*/ 	.word	0x000000ff
        /*0720*/ 	.word	0x00000148
        /*0724*/ 	.short	0x010a
        /*0726*/ 	.byte	0x07
	.zero		1


	//   ....[100]....
        /*0728*/ 	.word	0x00002890
        /*072c*/ 	.word	0x000000ff
        /*0730*/ 	.word	0x000002b0
        /*0734*/ 	.short	0x010a
        /*0736*/ 	.byte	0x19
	.zero		1


	//   ....[101]....
        /*0738*/ 	.word	0x00002950
        /*073c*/ 	.word	0x000000ff
        /*0740*/ 	.word	0x00000000
        /*0744*/ 	.short	0x0101
        /*0746*/ 	.byte	0x04
	.zero		1


	//   ....[102]....
        /*0748*/ 	.word	0x00002f40
        /*074c*/ 	.word	0x000000ff
        /*0750*/ 	.word	0x00000000
        /*0754*/ 	.short	0x010a
        /*0756*/ 	.byte	0x04
	.zero		1


	//   ....[103]....
        /*0758*/ 	.word	0x00002fe0
        /*075c*/ 	.word	0x000000ff
        /*0760*/ 	.word	0x00000000
        /*0764*/ 	.short	0x010a
        /*0766*/ 	.byte	0x05
	.zero		1


	//   ....[104]....
        /*0768*/ 	.word	0x00003080
        /*076c*/ 	.word	0x000000ff
        /*0770*/ 	.word	0x00000000
        /*0774*/ 	.short	0x010a
        /*0776*/ 	.byte	0x05
	.zero		1


	//   ....[105]....
        /*0778*/ 	.word	0x00003120
        /*077c*/ 	.word	0x000000ff
        /*0780*/ 	.word	0x00000000
        /*0784*/ 	.short	0x010a
        /*0786*/ 	.byte	0x05
	.zero		1


	//   ....[106]....
        /*0788*/ 	.word	0x000031c0
        /*078c*/ 	.word	0x000000ff
        /*0790*/ 	.word	0x00000000
        /*0794*/ 	.short	0x010a
        /*0796*/ 	.byte	0x05
	.zero		1


	//   ....[107]....
        /*0798*/ 	.word	0x00003260
        /*079c*/ 	.word	0x000000ff
        /*07a0*/ 	.word	0x00000000
        /*07a4*/ 	.short	0x010a
        /*07a6*/ 	.byte	0x05
	.zero		1


	//   ....[108]....
        /*07a8*/ 	.word	0x00003300
        /*07ac*/ 	.word	0x000000ff
        /*07b0*/ 	.word	0x00000000
        /*07b4*/ 	.short	0x010a
        /*07b6*/ 	.byte	0x05
	.zero		1


	//   ....[109]....
        /*07b8*/ 	.word	0x000033a0
        /*07bc*/ 	.word	0x000000ff
        /*07c0*/ 	.word	0x00000000
        /*07c4*/ 	.short	0x010a
        /*07c6*/ 	.byte	0x05
	.zero		1


	//   ....[110]....
        /*07c8*/ 	.word	0x00003440
        /*07cc*/ 	.word	0x000000ff
        /*07d0*/ 	.word	0x00000000
        /*07d4*/ 	.short	0x010a
        /*07d6*/ 	.byte	0x05
	.zero		1


	//   ....[111]....
        /*07d8*/ 	.word	0x000034e0
        /*07dc*/ 	.word	0x000000ff
        /*07e0*/ 	.word	0x00000000
        /*07e4*/ 	.short	0x010a
        /*07e6*/ 	.byte	0x05
	.zero		1


	//   ....[112]....
        /*07e8*/ 	.word	0x00003580
        /*07ec*/ 	.word	0x000000ff
        /*07f0*/ 	.word	0x00000000
        /*07f4*/ 	.short	0x010a
        /*07f6*/ 	.byte	0x05
	.zero		1


	//   ....[113]....
        /*07f8*/ 	.word	0x00003620
        /*07fc*/ 	.word	0x000000ff
        /*0800*/ 	.word	0x00000000
        /*0804*/ 	.short	0x010a
        /*0806*/ 	.byte	0x05
	.zero		1


	//   ....[114]....
        /*0808*/ 	.word	0x000036c0
        /*080c*/ 	.word	0x000000ff
        /*0810*/ 	.word	0x00000000
        /*0814*/ 	.short	0x010a
        /*0816*/ 	.byte	0x05
	.zero		1


	//   ....[115]....
        /*0818*/ 	.word	0x00003760
        /*081c*/ 	.word	0x000000ff
        /*0820*/ 	.word	0x00000000
        /*0824*/ 	.short	0x010a
        /*0826*/ 	.byte	0x05
	.zero		1


	//   ....[116]....
        /*0828*/ 	.word	0x00003800
        /*082c*/ 	.word	0x000000ff
        /*0830*/ 	.word	0x00000000
        /*0834*/ 	.short	0x010a
        /*0836*/ 	.byte	0x05
	.zero		1


	//   ....[117]....
        /*0838*/ 	.word	0x000038a0
        /*083c*/ 	.word	0x000000ff
        /*0840*/ 	.word	0x00000000
        /*0844*/ 	.short	0x010a
        /*0846*/ 	.byte	0x05
	.zero		1


	//   ....[118]....
        /*0848*/ 	.word	0x00003940
        /*084c*/ 	.word	0x000000ff
        /*0850*/ 	.word	0x00000000
        /*0854*/ 	.short	0x010a
        /*0856*/ 	.byte	0x05
	.zero		1


	//   ....[119]....
        /*0858*/ 	.word	0x000039e0
        /*085c*/ 	.word	0x000000ff
        /*0860*/ 	.word	0x00000000
        /*0864*/ 	.short	0x010a
        /*0866*/ 	.byte	0x05
	.zero		1


	//   ....[120]....
        /*0868*/ 	.word	0x00003a80
        /*086c*/ 	.word	0x000000ff
        /*0870*/ 	.word	0x00000000
        /*0874*/ 	.short	0x010a
        /*0876*/ 	.byte	0x05
	.zero		1


	//   ....[121]....
        /*0878*/ 	.word	0x00003b20
        /*087c*/ 	.word	0x000000ff
        /*0880*/ 	.word	0x00000000
        /*0884*/ 	.short	0x010a
        /*0886*/ 	.byte	0x05
	.zero		1


	//   ....[122]....
        /*0888*/ 	.word	0x00003bc0
        /*088c*/ 	.word	0x000000ff
        /*0890*/ 	.word	0x00000000
        /*0894*/ 	.short	0x010a
        /*0896*/ 	.byte	0x05
	.zero		1


	//   ....[123]....
        /*0898*/ 	.word	0x00003c60
        /*089c*/ 	.word	0x000000ff
        /*08a0*/ 	.word	0x00000000
        /*08a4*/ 	.short	0x010a
        /*08a6*/ 	.byte	0x05
	.zero		1


	//   ....[124]....
        /*08a8*/ 	.word	0x00003d00
        /*08ac*/ 	.word	0x000000ff
        /*08b0*/ 	.word	0x00000000
        /*08b4*/ 	.short	0x010a
        /*08b6*/ 	.byte	0x05
	.zero		1


	//   ....[125]....
        /*08b8*/ 	.word	0x00003da0
        /*08bc*/ 	.word	0x000000ff
        /*08c0*/ 	.word	0x00000000
        /*08c4*/ 	.short	0x010a
        /*08c6*/ 	.byte	0x05
	.zero		1


	//   ....[126]....
        /*08c8*/ 	.word	0x00003e40
        /*08cc*/ 	.word	0x000000ff
        /*08d0*/ 	.word	0x00000000
        /*08d4*/ 	.short	0x010a
        /*08d6*/ 	.byte	0x05
	.zero		1


	//   ....[127]....
        /*08d8*/ 	.word	0x00003ee0
        /*08dc*/ 	.word	0x000000ff
        /*08e0*/ 	.word	0x00000000
        /*08e4*/ 	.short	0x010a
        /*08e6*/ 	.byte	0x05
	.zero		1


	//   ....[128]....
        /*08e8*/ 	.word	0x00003f80
        /*08ec*/ 	.word	0x000000ff
        /*08f0*/ 	.word	0x00000000
        /*08f4*/ 	.short	0x010a
        /*08f6*/ 	.byte	0x05
	.zero		1


	//   ....[129]....
        /*08f8*/ 	.word	0x00004020
        /*08fc*/ 	.word	0x000000ff
        /*0900*/ 	.word	0x00000000
        /*0904*/ 	.short	0x010a
        /*0906*/ 	.byte	0x05
	.zero		1


	//   ....[130]....
        /*0908*/ 	.word	0x000040c0
        /*090c*/ 	.word	0x000000ff
        /*0910*/ 	.word	0x00000000
        /*0914*/ 	.short	0x010a
        /*0916*/ 	.byte	0x05
	.zero		1


	//   ....[131]....
        /*0918*/ 	.word	0x00004160
        /*091c*/ 	.word	0x000000ff
        /*0920*/ 	.word	0x00000000
        /*0924*/ 	.short	0x010a
        /*0926*/ 	.byte	0x05
	.zero		1


	//   ....[132]....
        /*0928*/ 	.word	0x00004200
        /*092c*/ 	.word	0x000000ff
        /*0930*/ 	.word	0x00000000
        /*0934*/ 	.short	0x010a
        /*0936*/ 	.byte	0x05
	.zero		1


	//   ....[133]....
        /*0938*/ 	.word	0x000042a0
        /*093c*/ 	.word	0x000000ff
        /*0940*/ 	.word	0x00000000
        /*0944*/ 	.short	0x010a
        /*0946*/ 	.byte	0x05
	.zero		1


	//   ....[134]....
        /*0948*/ 	.word	0x00004340
        /*094c*/ 	.word	0x000000ff
        /*0950*/ 	.word	0x00000000
        /*0954*/ 	.short	0x010a
        /*0956*/ 	.byte	0x05
	.zero		1


	//   ....[135]....
        /*0958*/ 	.word	0x000043e0
        /*095c*/ 	.word	0x000000ff
        /*0960*/ 	.word	0x00000000
        /*0964*/ 	.short	0x010a
        /*0966*/ 	.byte	0x05
	.zero		1


	//   ....[136]....
        /*0968*/ 	.word	0x00004480
        /*096c*/ 	.word	0x000000ff
        /*0970*/ 	.word	0x00000000
        /*0974*/ 	.short	0x010a
        /*0976*/ 	.byte	0x05
	.zero		1


	//   ....[137]....
        /*0978*/ 	.word	0x00004520
        /*097c*/ 	.word	0x000000ff
        /*0980*/ 	.word	0x00000000
        /*0984*/ 	.short	0x010a
        /*0986*/ 	.byte	0x05
	.zero		1


	//   ....[138]....
        /*0988*/ 	.word	0x000045c0
        /*098c*/ 	.word	0x000000ff
        /*0990*/ 	.word	0x00000000
        /*0994*/ 	.short	0x010a
        /*0996*/ 	.byte	0x05
	.zero		1


	//   ....[139]....
        /*0998*/ 	.word	0x00004660
        /*099c*/ 	.word	0x000000ff
        /*09a0*/ 	.word	0x00000000
        /*09a4*/ 	.short	0x010a
        /*09a6*/ 	.byte	0x05
	.zero		1


	//   ....[140]....
        /*09a8*/ 	.word	0x00004700
        /*09ac*/ 	.word	0x000000ff
        /*09b0*/ 	.word	0x00000000
        /*09b4*/ 	.short	0x010a
        /*09b6*/ 	.byte	0x05
	.zero		1


	//   ....[141]....
        /*09b8*/ 	.word	0x000047a0
        /*09bc*/ 	.word	0x000000ff
        /*09c0*/ 	.word	0x00000000
        /*09c4*/ 	.short	0x010a
        /*09c6*/ 	.byte	0x05
	.zero		1


	//   ....[142]....
        /*09c8*/ 	.word	0x00004850
        /*09cc*/ 	.word	0x00000000
        /*09d0*/ 	.word	0x00000000
        /*09d4*/ 	.short	0x010a
        /*09d6*/ 	.byte	0xff
	.zero		1


	//   ....[143]....
        /*09d8*/ 	.word	0x000049a0
        /*09dc*/ 	.word	0x000000ff
        /*09e0*/ 	.word	0x000002b8
        /*09e4*/ 	.short	0x010a
        /*09e6*/ 	.byte	0x04
	.zero		1


	//   ....[144]....
        /*09e8*/ 	.word	0x00004a40
        /*09ec*/ 	.word	0x000000ff
        /*09f0*/ 	.word	0x000002b0
        /*09f4*/ 	.short	0x010a
        /*09f6*/ 	.byte	0x04
	.zero		1


	//   ....[145]....
        /*09f8*/ 	.word	0x00004ae0
        /*09fc*/ 	.word	0x000000ff
        /*0a00*/ 	.word	0x00000000
        /*0a04*/ 	.short	0x0101
        /*0a06*/ 	.byte	0x05
	.zero		1


	//   ....[146]....
        /*0a08*/ 	.word	0x00004b20
        /*0a0c*/ 	.word	0x000000ff
        /*0a10*/ 	.word	0x000002b8
        /*0a14*/ 	.short	0x0106
        /*0a16*/ 	.byte	0x04
	.zero		1


	//   ....[147]....
        /*0a18*/ 	.word	0x00004b60
        /*0a1c*/ 	.word	0x00000000
        /*0a20*/ 	.word	0x000002b8
        /*0a24*/ 	.short	0x010a
        /*0a26*/ 	.byte	0xff
	.zero		1


	//   ....[148]....
        /*0a28*/ 	.word	0x00004db0
        /*0a2c*/ 	.word	0x000000ff
        /*0a30*/ 	.word	0x00000008
        /*0a34*/ 	.short	0x010a
        /*0a36*/ 	.byte	0x05
	.zero		1


	//   ....[149]....
        /*0a38*/ 	.word	0x00004dd0
        /*0a3c*/ 	.word	0x000000ff
        /*0a40*/ 	.word	0x00000008
        /*0a44*/ 	.short	0x010a
        /*0a46*/ 	.byte	0x05
	.zero		1


	//   ....[150]....
        /*0a48*/ 	.word	0x00004f60
        /*0a4c*/ 	.word	0x000000ff
        /*0a50*/ 	.word	0x00000008
        /*0a54*/ 	.short	0x010a
        /*0a56*/ 	.byte	0x05
	.zero		1


	//   ....[151]....
        /*0a58*/ 	.word	0x00004f80
        /*0a5c*/ 	.word	0x000000ff
        /*0a60*/ 	.word	0x00000008
        /*0a64*/ 	.short	0x010a
        /*0a66*/ 	.byte	0x05
	.zero		1


	//   ....[152]....
        /*0a68*/ 	.word	0x00005040
        /*0a6c*/ 	.word	0x000000ff
        /*0a70*/ 	.word	0x00000000
        /*0a74*/ 	.short	0x0101
        /*0a76*/ 	.byte	0x04
	.zero		1


	//   ....[153]....
        /*0a78*/ 	.word	0x00005360
        /*0a7c*/ 	.word	0x000000ff
        /*0a80*/ 	.word	0x000002b0
        /*0a84*/ 	.short	0x010a
        /*0a86*/ 	.byte	0x0e
	.zero		1


	//   ....[154]....
        /*0a88*/ 	.word	0x00005400
        /*0a8c*/ 	.word	0x000000ff
        /*0a90*/ 	.word	0x00000000
        /*0a94*/ 	.short	0x0101
        /*0a96*/ 	.byte	0x16
	.zero		1


	//   ....[155]....
        /*0a98*/ 	.word	0x00005440
        /*0a9c*/ 	.word	0x000000ff
        /*0aa0*/ 	.word	0x000002d0
        /*0aa4*/ 	.short	0x010a
        /*0aa6*/ 	.byte	0x13
	.zero		1


	//   ....[156]....
        /*0aa8*/ 	.word	0x000054e0
        /*0aac*/ 	.word	0x000000ff
        /*0ab0*/ 	.word	0x00000000
        /*0ab4*/ 	.short	0x010a
        /*0ab6*/ 	.byte	0x04
	.zero		1


	//   ....[157]....
        /*0ab8*/ 	.word	0x00005530
        /*0abc*/ 	.word	0x000000ff
        /*0ac0*/ 	.word	0x00000000
        /*0ac4*/ 	.short	0x010a
        /*0ac6*/ 	.byte	0x0b
	.zero		1


	//   ....[158]....
        /*0ac8*/ 	.word	0x00005660
        /*0acc*/ 	.word	0x000000ff
        /*0ad0*/ 	.word	0x00000000
        /*0ad4*/ 	.short	0x010a
        /*0ad6*/ 	.byte	0x05
	.zero		1


	//   ....[159]....
        /*0ad8*/ 	.word	0x00005860
        /*0adc*/ 	.word	0x000000ff
        /*0ae0*/ 	.word	0x00000000
        /*0ae4*/ 	.short	0x010a
        /*0ae6*/ 	.byte	0x04
	.zero		1


	//   ....[160]....
        /*0ae8*/ 	.word	0x00005900
        /*0aec*/ 	.word	0x00000000
        /*0af0*/ 	.word	0x00000000
        /*0af4*/ 	.short	0x010a
        /*0af6*/ 	.byte	0xff
	.zero		1


	//   ....[161]....
        /*0af8*/ 	.word	0x00005940
        /*0afc*/ 	.word	0x00000000
        /*0b00*/ 	.word	0x00000000
        /*0b04*/ 	.short	0x010a
        /*0b06*/ 	.byte	0xff
	.zero		1


	//   ....[162]....
        /*0b08*/ 	.word	0x000059b0
        /*0b0c*/ 	.word	0x000000ff
        /*0b10*/ 	.word	0x00000000
        /*0b14*/ 	.short	0x0101
        /*0b16*/ 	.byte	0x04
	.zero		1


	//   ....[163]....
        /*0b18*/ 	.word	0x000059f0
        /*0b1c*/ 	.word	0x000000ff
        /*0b20*/ 	.word	0x000002e0
        /*0b24*/ 	.short	0x010a
        /*0b26*/ 	.byte	0x0e
	.zero		1


	//   ....[164]....
        /*0b28*/ 	.word	0x00005a60
        /*0b2c*/ 	.word	0x000000ff
        /*0b30*/ 	.word	0x00000000
        /*0b34*/ 	.short	0x0101
        /*0b36*/ 	.byte	0x04
	.zero		1


	//   ....[165]....
        /*0b38*/ 	.word	0x00005f00
        /*0b3c*/ 	.word	0x000000ff
        /*0b40*/ 	.word	0x000002b0
        /*0b44*/ 	.short	0x010a
        /*0b46*/ 	.byte	0x13
	.zero		1


	//   ....[166]....
        /*0b48*/ 	.word	0x00005fa0
        /*0b4c*/ 	.word	0x000000ff
        /*0b50*/ 	.word	0x00000000
        /*0b54*/ 	.short	0x0101
        /*0b56*/ 	.byte	0x20
	.zero		1


	//   ....[167]....
        /*0b58*/ 	.word	0x000064e0
        /*0b5c*/ 	.word	0x000000ff
        /*0b60*/ 	.word	0x000002a8
        /*0b64*/ 	.short	0x010a
        /*0b66*/ 	.byte	0x13
	.zero		1


	//   ....[168]....
        /*0b68*/ 	.word	0x00006670
        /*0b6c*/ 	.word	0x000000ff
        /*0b70*/ 	.word	0x00000298
        /*0b74*/ 	.short	0x010a
        /*0b76*/ 	.byte	0x13
	.zero		1


	//   ....[169]....
        /*0b78*/ 	.word	0x00006960
        /*0b7c*/ 	.word	0x000000ff
        /*0b80*/ 	.word	0x00000290
        /*0b84*/ 	.short	0x010b
        /*0b86*/ 	.byte	0x13
	.zero		1


	//   ....[170]....
        /*0b88*/ 	.word	0x00006970
        /*0b8c*/ 	.word	0x000000ff
        /*0b90*/ 	.word	0x00000000
        /*0b94*/ 	.short	0x0101
        /*0b96*/ 	.byte	0x21
	.zero		1


	//   ....[171]....
        /*0b98*/ 	.word	0x000069b0
        /*0b9c*/ 	.word	0x00000000
        /*0ba0*/ 	.word	0x00000298
        /*0ba4*/ 	.short	0x010a
        /*0ba6*/ 	.byte	0xff
	.zero		1


	//   ....[172]....
        /*0ba8*/ 	.word	0x00006d00
        /*0bac*/ 	.word	0x000000ff
        /*0bb0*/ 	.word	0x000002b0
        /*0bb4*/ 	.short	0x010a
        /*0bb6*/ 	.byte	0x2c
	.zero		1


	//   ....[173]....
        /*0bb8*/ 	.word	0x00006dd0
        /*0bbc*/ 	.word	0x000000ff
        /*0bc0*/ 	.word	0x00000000
        /*0bc4*/ 	.short	0x0101
        /*0bc6*/ 	.byte	0x04
	.zero		1


	//   ....[174]....
        /*0bc8*/ 	.word	0x00007930
        /*0bcc*/ 	.word	0x000000ff
        /*0bd0*/ 	.word	0x00000290
        /*0bd4*/ 	.short	0x010a
        /*0bd6*/ 	.byte	0x2c
	.zero		1


	//   ....[175]....
        /*0bd8*/ 	.word	0x00007940
        /*0bdc*/ 	.word	0x000000a5
        /*0be0*/ 	.word	0x000002c0
        /*0be4*/ 	.short	0x010a
        /*0be6*/ 	.byte	0xff
	.zero		1


	//   ....[176]....
        /*0be8*/ 	.word	0x00007ad0
        /*0bec*/ 	.word	0x000000ff
        /*0bf0*/ 	.word	0x00000290
        /*0bf4*/ 	.short	0x010a
        /*0bf6*/ 	.byte	0x2c
	.zero		1


	//   ....[177]....
        /*0bf8*/ 	.word	0x00007be0
        /*0bfc*/ 	.word	0x000000ff
        /*0c00*/ 	.word	0x00000000
        /*0c04*/ 	.short	0x0101
        /*0c06*/ 	.byte	0x04
	.zero		1


	//   ....[178]....
        /*0c08*/ 	.word	0x00007c40
        /*0c0c*/ 	.word	0x000000a5
        /*0c10*/ 	.word	0x000002c0
        /*0c14*/ 	.short	0x010a
        /*0c16*/ 	.byte	0xff
	.zero		1


	//   ....[179]....
        /*0c18*/ 	.word	0x00007ee0
        /*0c1c*/ 	.word	0x000000a5
        /*0c20*/ 	.word	0x00000000
        /*0c24*/ 	.short	0x0101
        /*0c26*/ 	.byte	0xff
	.zero		1


	//   ....[180]....
        /*0c28*/ 	.word	0x00009170
        /*0c2c*/ 	.word	0x00000000
        /*0c30*/ 	.word	0x00000148
        /*0c34*/ 	.short	0x010a
        /*0c36*/ 	.byte	0xff
	.zero		1


	//   ....[181]....
        /*0c38*/ 	.word	0x000091d0
        /*0c3c*/ 	.word	0x00000000
        /*0c40*/ 	.word	0x00000148
        /*0c44*/ 	.short	0x010a
        /*0c46*/ 	.byte	0xff
	.zero		1


	//   ....[182]....
        /*0c48*/ 	.word	0x00009230
        /*0c4c*/ 	.word	0x00000000
        /*0c50*/ 	.word	0x000002b0
        /*0c54*/ 	.short	0x010a
        /*0c56*/ 	.byte	0xff
	.zero		1


	//   ....[183]....
        /*0c58*/ 	.word	0x00009290
        /*0c5c*/ 	.word	0x00000000
        /*0c60*/ 	.word	0x00000000
        /*0c64*/ 	.short	0x010a
        /*0c66*/ 	.byte	0xff
	.zero		1


	//   ....[184]....
        /*0c68*/ 	.word	0x000092f0
        /*0c6c*/ 	.word	0x00000000
        /*0c70*/ 	.word	0x00000000
        /*0c74*/ 	.short	0x010a
        /*0c76*/ 	.byte	0xff
	.zero		1


	//   ....[185]....
        /*0c78*/ 	.word	0x00009350
        /*0c7c*/ 	.word	0x00000000
        /*0c80*/ 	.word	0x00000000
        /*0c84*/ 	.short	0x010a
        /*0c86*/ 	.byte	0xff
	.zero		1


	//   ....[186]....
        /*0c88*/ 	.word	0x000093b0
        /*0c8c*/ 	.word	0x00000000
        /*0c90*/ 	.word	0x00000000
        /*0c94*/ 	.short	0x010a
        /*0c96*/ 	.byte	0xff
	.zero		1


	//   ....[187]....
        /*0c98*/ 	.word	0x00009410
        /*0c9c*/ 	.word	0x00000000
        /*0ca0*/ 	.word	0x00000000
        /*0ca4*/ 	.short	0x010a
        /*0ca6*/ 	.byte	0xff
	.zero		1


	//   ....[188]....
        /*0ca8*/ 	.word	0x00009470
        /*0cac*/ 	.word	0x00000000
        /*0cb0*/ 	.word	0x00000000
        /*0cb4*/ 	.short	0x010a
        /*0cb6*/ 	.byte	0xff
	.zero		1


	//   ....[189]....
        /*0cb8*/ 	.word	0x000094d0
        /*0cbc*/ 	.word	0x00000000
        /*0cc0*/ 	.word	0x00000000
        /*0cc4*/ 	.short	0x010a
        /*0cc6*/ 	.byte	0xff
	.zero		1


	//   ....[190]....
        /*0cc8*/ 	.word	0x00009530
        /*0ccc*/ 	.word	0x00000000
        /*0cd0*/ 	.word	0x00000000
        /*0cd4*/ 	.short	0x010a
        /*0cd6*/ 	.byte	0xff
	.zero		1


	//   ....[191]....
        /*0cd8*/ 	.word	0x00009590
        /*0cdc*/ 	.word	0x00000000
        /*0ce0*/ 	.word	0x00000000
        /*0ce4*/ 	.short	0x010a
        /*0ce6*/ 	.byte	0xff
	.zero		1


	//   ....[192]....
        /*0ce8*/ 	.word	0x000095f0
        /*0cec*/ 	.word	0x00000000
        /*0cf0*/ 	.word	0x00000000
        /*0cf4*/ 	.short	0x010a
        /*0cf6*/ 	.byte	0xff
	.zero		1


	//   ....[193]....
        /*0cf8*/ 	.word	0x00009650
        /*0cfc*/ 	.word	0x00000000
        /*0d00*/ 	.word	0x00000000
        /*0d04*/ 	.short	0x010a
        /*0d06*/ 	.byte	0xff
	.zero		1


	//   ....[194]....
        /*0d08*/ 	.word	0x000096b0
        /*0d0c*/ 	.word	0x00000000
        /*0d10*/ 	.word	0x00000000
        /*0d14*/ 	.short	0x010a
        /*0d16*/ 	.byte	0xff
	.zero		1


	//   ....[195]....
        /*0d18*/ 	.word	0x00009710
        /*0d1c*/ 	.word	0x00000000
        /*0d20*/ 	.word	0x00000000
        /*0d24*/ 	.short	0x010a
        /*0d26*/ 	.byte	0xff
	.zero		1


	//   ....[196]....
        /*0d28*/ 	.word	0x00009770
        /*0d2c*/ 	.word	0x00000000
        /*0d30*/ 	.word	0x00000000
        /*0d34*/ 	.short	0x010a
        /*0d36*/ 	.byte	0xff
	.zero		1


	//   ....[197]....
        /*0d38*/ 	.word	0x000097d0
        /*0d3c*/ 	.word	0x00000000
        /*0d40*/ 	.word	0x00000000
        /*0d44*/ 	.short	0x010a
        /*0d46*/ 	.byte	0xff
	.zero		1


	//   ....[198]....
        /*0d48*/ 	.word	0x00009830
        /*0d4c*/ 	.word	0x00000000
        /*0d50*/ 	.word	0x00000000
        /*0d54*/ 	.short	0x010a
        /*0d56*/ 	.byte	0xff
	.zero		1


	//   ....[199]....
        /*0d58*/ 	.word	0x00009890
        /*0d5c*/ 	.word	0x00000000
        /*0d60*/ 	.word	0x00000000
        /*0d64*/ 	.short	0x010a
        /*0d66*/ 	.byte	0xff
	.zero		1


	//   ....[200]....
        /*0d68*/ 	.word	0x000098f0
        /*0d6c*/ 	.word	0x00000000
        /*0d70*/ 	.word	0x00000000
        /*0d74*/ 	.short	0x010a
        /*0d76*/ 	.byte	0xff
	.zero		1


	//   ....[201]....
        /*0d78*/ 	.word	0x00009950
        /*0d7c*/ 	.word	0x00000000
        /*0d80*/ 	.word	0x00000000
        /*0d84*/ 	.short	0x010a
        /*0d86*/ 	.byte	0xff
	.zero		1


	//   ....[202]....
        /*0d88*/ 	.word	0x000099b0
        /*0d8c*/ 	.word	0x00000000
        /*0d90*/ 	.word	0x00000000
        /*0d94*/ 	.short	0x010a
        /*0d96*/ 	.byte	0xff
	.zero		1


	//   ....[203]....
        /*0d98*/ 	.word	0x00009a10
        /*0d9c*/ 	.word	0x00000000
        /*0da0*/ 	.word	0x00000000
        /*0da4*/ 	.short	0x010a
        /*0da6*/ 	.byte	0xff
	.zero		1


	//   ....[204]....
        /*0da8*/ 	.word	0x00009a70
        /*0dac*/ 	.word	0x00000000
        /*0db0*/ 	.word	0x00000000
        /*0db4*/ 	.short	0x010a
        /*0db6*/ 	.byte	0xff
	.zero		1


	//   ....[205]....
        /*0db8*/ 	.word	0x00009ad0
        /*0dbc*/ 	.word	0x00000000
        /*0dc0*/ 	.word	0x00000000
        /*0dc4*/ 	.short	0x010a
        /*0dc6*/ 	.byte	0xff
	.zero		1


	//   ....[206]....
        /*0dc8*/ 	.word	0x00009b30
        /*0dcc*/ 	.word	0x00000000
        /*0dd0*/ 	.word	0x00000000
        /*0dd4*/ 	.short	0x010a
        /*0dd6*/ 	.byte	0xff
	.zero		1


	//   ....[207]....
        /*0dd8*/ 	.word	0x00009b90
        /*0ddc*/ 	.word	0x00000000
        /*0de0*/ 	.word	0x00000000
        /*0de4*/ 	.short	0x010a
        /*0de6*/ 	.byte	0xff
	.zero		1


	//   ....[208]....
        /*0de8*/ 	.word	0x00009bf0
        /*0dec*/ 	.word	0x00000000
        /*0df0*/ 	.word	0x00000000
        /*0df4*/ 	.short	0x010a
        /*0df6*/ 	.byte	0xff
	.zero		1


	//   ....[209]....
        /*0df8*/ 	.word	0x00009c50
        /*0dfc*/ 	.word	0x00000000
        /*0e00*/ 	.word	0x00000000
        /*0e04*/ 	.short	0x010a
        /*0e06*/ 	.byte	0xff
	.zero		1


	//   ....[210]....
        /*0e08*/ 	.word	0x00009cb0
        /*0e0c*/ 	.word	0x00000000
        /*0e10*/ 	.word	0x00000000
        /*0e14*/ 	.short	0x010a
        /*0e16*/ 	.byte	0xff
	.zero		1


	//   ....[211]....
        /*0e18*/ 	.word	0x00009d10
        /*0e1c*/ 	.word	0x00000000
        /*0e20*/ 	.word	0x00000000
        /*0e24*/ 	.short	0x010a
        /*0e26*/ 	.byte	0xff
	.zero		1


	//   ....[212]....
        /*0e28*/ 	.word	0x00009d70
        /*0e2c*/ 	.word	0x00000000
        /*0e30*/ 	.word	0x00000000
        /*0e34*/ 	.short	0x010a
        /*0e36*/ 	.byte	0xff
	.zero		1


	//   ....[213]....
        /*0e38*/ 	.word	0x00009dd0
        /*0e3c*/ 	.word	0x00000000
        /*0e40*/ 	.word	0x00000000
        /*0e44*/ 	.short	0x010a
        /*0e46*/ 	.byte	0xff
	.zero		1


	//   ....[214]....
        /*0e48*/ 	.word	0x00009e30
        /*0e4c*/ 	.word	0x00000000
        /*0e50*/ 	.word	0x00000000
        /*0e54*/ 	.short	0x010a
        /*0e56*/ 	.byte	0xff
	.zero		1


	//   ....[215]....
        /*0e58*/ 	.word	0x00009e90
        /*0e5c*/ 	.word	0x00000000
        /*0e60*/ 	.word	0x00000000
        /*0e64*/ 	.short	0x010a
        /*0e66*/ 	.byte	0xff
	.zero		1


	//   ....[216]....
        /*0e68*/ 	.word	0x00009ef0
        /*0e6c*/ 	.word	0x00000000
        /*0e70*/ 	.word	0x00000000
        /*0e74*/ 	.short	0x010a
        /*0e76*/ 	.byte	0xff
	.zero		1


	//   ....[217]....
        /*0e78*/ 	.word	0x00009f50
        /*0e7c*/ 	.word	0x00000000
        /*0e80*/ 	.word	0x00000000
        /*0e84*/ 	.short	0x010a
        /*0e86*/ 	.byte	0xff
	.zero		1


	//   ....[218]....
        /*0e88*/ 	.word	0x00009fb0
        /*0e8c*/ 	.word	0x00000000
        /*0e90*/ 	.word	0x00000000
        /*0e94*/ 	.short	0x010a
        /*0e96*/ 	.byte	0xff
	.zero		1


	//   ....[219]....
        /*0e98*/ 	.word	0x0000a010
        /*0e9c*/ 	.word	0x00000000
        /*0ea0*/ 	.word	0x00000000
        /*0ea4*/ 	.short	0x010a
        /*0ea6*/ 	.byte	0xff
	.zero		1


	//   ....[220]....
        /*0ea8*/ 	.word	0x0000a070
        /*0eac*/ 	.word	0x00000000
        /*0eb0*/ 	.word	0x00000000
        /*0eb4*/ 	.short	0x010a
        /*0eb6*/ 	.byte	0xff
	.zero		1


	//   ....[221]....
        /*0eb8*/ 	.word	0x0000a0d0
        /*0ebc*/ 	.word	0x00000000
        /*0ec0*/ 	.word	0x00000000
        /*0ec4*/ 	.short	0x010a
        /*0ec6*/ 	.byte	0xff
	.zero		1


	//   ....[222]....
        /*0ec8*/ 	.word	0x0000a130
        /*0ecc*/ 	.word	0x00000000
        /*0ed0*/ 	.word	0x00000000
        /*0ed4*/ 	.short	0x010a
        /*0ed6*/ 	.byte	0xff
	.zero		1


	//   ....[223]....
        /*0ed8*/ 	.word	0x0000a190
        /*0edc*/ 	.word	0x00000004
        /*0ee0*/ 	.word	0x000002b8
        /*0ee4*/ 	.short	0x010a
        /*0ee6*/ 	.byte	0xff
	.zero		1


	//   ....[224]....
        /*0ee8*/ 	.word	0x0000a1f0
        /*0eec*/ 	.word	0x00000004
        /*0ef0*/ 	.word	0x000002b0
        /*0ef4*/ 	.short	0x010a
        /*0ef6*/ 	.byte	0xff
	.zero		1


	//   ....[225]....
        /*0ef8*/ 	.word	0x0000a250
        /*0efc*/ 	.word	0x00000005
        /*0f00*/ 	.word	0x00000008
        /*0f04*/ 	.short	0x010a
        /*0f06*/ 	.byte	0xff
	.zero		1


	//   ....[226]....
        /*0f08*/ 	.word	0x0000a340
        /*0f0c*/ 	.word	0x00000003
        /*0f10*/ 	.word	0x00000008
        /*0f14*/ 	.short	0x010a
        /*0f16*/ 	.byte	0xff
	.zero		1


	//   ....[227]....
        /*0f18*/ 	.word	0x0000a3a0
        /*0f1c*/ 	.word	0x00000004
        /*0f20*/ 	.word	0x000002b0
        /*0f24*/ 	.short	0x010a
        /*0f26*/ 	.byte	0xff
	.zero		1


	//   ....[228]....
        /*0f28*/ 	.word	0x0000a400
        /*0f2c*/ 	.word	0x00000004
        /*0f30*/ 	.word	0x000002d0
        /*0f34*/ 	.short	0x010a
        /*0f36*/ 	.byte	0xff
	.zero		1


	//   ....[229]....
        /*0f38*/ 	.word	0x0000a460
        /*0f3c*/ 	.word	0x00000004
        /*0f40*/ 	.word	0x00000000
        /*0f44*/ 	.short	0x010a
        /*0f46*/ 	.byte	0xff
	.zero		1


	//   ....[230]....
        /*0f48*/ 	.word	0x0000a4c0
        /*0f4c*/ 	.word	0x00000000
        /*0f50*/ 	.word	0x00000000
        /*0f54*/ 	.short	0x010a
        /*0f56*/ 	.byte	0xff
	.zero		1


	//   ....[231]....
        /*0f58*/ 	.word	0x0000a520
        /*0f5c*/ 	.word	0x00000000
        /*0f60*/ 	.word	0x000002e0
        /*0f64*/ 	.short	0x010a
        /*0f66*/ 	.byte	0xff
	.zero		1


	//   ....[232]....
        /*0f68*/ 	.word	0x0000a580
        /*0f6c*/ 	.word	0x00000000
        /*0f70*/ 	.word	0x000002b0
        /*0f74*/ 	.short	0x010a
        /*0f76*/ 	.byte	0xff
	.zero		1


	//   ....[233]....
        /*0f78*/ 	.word	0x0000a5e0
        /*0f7c*/ 	.word	0x00000000
        /*0f80*/ 	.word	0x000002a8
        /*0f84*/ 	.short	0x010a
        /*0f86*/ 	.byte	0xff
	.zero		1


	//   ....[234]....
        /*0f88*/ 	.word	0x0000a640
        /*0f8c*/ 	.word	0x00000000
        /*0f90*/ 	.word	0x00000298
        /*0f94*/ 	.short	0x010a
        /*0f96*/ 	.byte	0xff
	.zero		1


	//   ....[235]....
        /*0f98*/ 	.word	0x0000a6a0
        /*0f9c*/ 	.word	0x00000000
        /*0fa0*/ 	.word	0x000002b0
        /*0fa4*/ 	.short	0x010a
        /*0fa6*/ 	.byte	0xff
	.zero		1


	//   ....[236]....
        /*0fa8*/ 	.word	0x0000a700
        /*0fac*/ 	.word	0x00000002
        /*0fb0*/ 	.word	0x00000290
        /*0fb4*/ 	.short	0x010a
        /*0fb6*/ 	.byte	0xff
	.zero		1


	//   ....[237]....
        /*0fb8*/ 	.word	0x0000a750
        /*0fbc*/ 	.word	0x000000a5
        /*0fc0*/ 	.word	0x000002c0
        /*0fc4*/ 	.short	0x010a
        /*0fc6*/ 	.byte	0xff
	.zero		1


	//----- nvinfo : EIATTR_NUM_MBARRIERS
	.align		4
.L_47:
        /*0fc8*/ 	.byte	0x03, 0x38
        /*0fca*/ 	.short	0x005d


	//----- nvinfo : EIATTR_EXIT_INSTR_OFFSETS
	.align		4
        /*0fcc*/ 	.byte	0x04, 0x1c
        /*0fce*/ 	.short	(.L_49 - .L_48)


	//   ....[0]....
.L_48:
        /*0fd0*/ 	.word	0x00004880


	//   ....[1]....
        /*0fd4*/ 	.word	0x00004b30


	//   ....[2]....
        /*0fd8*/ 	.word	0x00004b90


	//   ....[3]....
        /*0fdc*/ 	.word	0x00005c80


	//   ....[4]....
        /*0fe0*/ 	.word	0x000069e0


	//   ....[5]....
        /*0fe4*/ 	.word	0x00006a20


	//   ....[6]....
        /*0fe8*/ 	.word	0x00009150


	//----- nvinfo : EIATTR_MAX_THREADS
	.align		4
.L_49:
        /*0fec*/ 	.byte	0x04, 0x05
        /*0fee*/ 	.short	(.L_51 - .L_50)
.L_50:
        /*0ff0*/ 	.word	0x00000100
        /*0ff4*/ 	.word	0x00000001
        /*0ff8*/ 	.word	0x00000001


	//----- nvinfo : EIATTR_CRS_STACK_SIZE
	.align		4
.L_51:
        /*0ffc*/ 	.byte	0x04, 0x1e
        /*0ffe*/ 	.short	(.L_53 - .L_52)
.L_52:
        /*1000*/ 	.word	0x00000000


	//----- nvinfo : EIATTR_CBANK_PARAM_SIZE
	.align		4
.L_53:
        /*1004*/ 	.byte	0x03, 0x19
        /*1006*/ 	.short	0x0800


	//----- nvinfo : EIATTR_PARAM_CBANK
	.align		4
        /*1008*/ 	.byte	0x04, 0x0a
        /*100a*/ 	.short	(.L_55 - .L_54)
	.align		4
.L_54:
        /*100c*/ 	.word	index@(.nv.constant0._ZN7cutlass13device_kernelINS_4conv6kernel13ConvUniversalINS1_16ConvProblemShapeILNS1_8OperatorE1ELi2EEENS1_10collective14CollectiveConvINS1_47MainloopSm100TmaUmmaWarpSpecializedImplicitGemmILS5_1ELi41ELi2ELi1ELi2EN4cute5tupleIJNSA_1CILi2EEENSC_ILi1EEESE_EEEEENSB_IJNSC_ILi256EEENSC_ILi64EEENSB_IJNSC_ILi32EEEEEEEEENS_12float_e4m3_tESM_NSA_8TiledMMAINSA_8MMA_AtomIJNSA_10MMA_TraitsINSA_25SM100_MMA_F8F6F4_2x1SM_SSEJSM_SM_fSH_SI_NSA_17integral_constantINSA_4UMMA5MajorELST_0EEENSR_IST_LST_1EEENSR_INSS_7ScaleInELSW_0EEESX_EEEEEENSA_6LayoutINSB_IJSE_SE_SE_EEENSB_IJNSC_ILi0EEES12_S12_EEEEENSB_IJNSA_10UnderscoreES15_S15_EEEEENS7_6detail27Sm100ImplicitGemmTileTraitsINSA_25SM100_TMA_2SM_LOAD_IM2COLENSA_14ComposedLayoutINSA_7SwizzleILi1ELi4ELi3EEENSA_18smem_ptr_flag_bitsILi8EEENS10_INSB_IJNSC_ILi8EEESJ_EEENSB_IJSJ_SE_EEEEEEEvEENS19_INSA_18SM100_TMA_2SM_LOADENS1B_IS1D_S1F_NS10_INSB_IJSJ_S1G_EEENSB_IJSE_SJ_EEEEEEEvEEEENS_8epilogue10collective18CollectiveEpilogueINS1T_23Sm100TmaWarpSpecializedILi1ELi1ELi64ELb0ELb0EEEJNSB_IJNSC_ILi128EEESI_SK_EEENSB_IJNS10_IS1Y_SE_EENS10_ISI_SE_EEEEESM_NSB_IJNSB_IJlllEEESE_S12_EEESM_S24_NS1T_6fusion15FusionCallbacksIS1X_NS25_17LinearCombinationISM_fSM_fLNS_15FloatRoundStyleE2EEES1Z_S22_JEEENSA_5SM1004TMEM4LOAD26SM100_TMEM_LOAD_32dp32b64xENSA_20SM90_TMA_LOAD_IM2COLENS1B_INS1C_ILi2ELi4ELi3EEES1F_NS10_INSB_IJS1G_SI_EEENSB_IJSI_SE_EEEEEEENSA_39AutoVectorizingCopyWithAssumedAlignmentILi128EEENSA_21SM90_TMA_STORE_IM2COLES2K_S2M_S2M_EEEvvEEEEvNT_6ParamsE)
        /*1010*/ 	.short	0x0380
        /*1012*/ 	.short	0x0800


	//----- nvinfo : EIATTR_SW_WAR
	.align		4
.L_55:
        /*1014*/ 	.byte	0x04, 0x36
        /*1016*/ 	.short	(.L_57 - .L_56)
.L_56:
        /*1018*/ 	.word	0x00000008
.L_57:


//--------------------- .nv.callgraph             --------------------------
	.section	.nv.callgraph,"",@"SHT_CUDA_CALLGRAPH"
	.align	4
	.sectionentsize	8
	.align		4
        /*0000*/ 	.word	0x00000000
	.align		4
        /*0004*/ 	.word	0xffffffff
	.align		4
        /*0008*/ 	.word	index@(_ZN7cutlass13device_kernelINS_4conv6kernel13ConvUniversalINS1_16ConvProblemShapeILNS1_8OperatorE1ELi2EEENS1_10collective14CollectiveConvINS1_47MainloopSm100TmaUmmaWarpSpecializedImplicitGemmILS5_1ELi41ELi2ELi1ELi2EN4cute5tupleIJNSA_1CILi2EEENSC_ILi1EEESE_EEEEENSB_IJNSC_ILi256EEENSC_ILi64EEENSB_IJNSC_ILi32EEEEEEEEENS_12float_e4m3_tESM_NSA_8TiledMMAINSA_8MMA_AtomIJNSA_10MMA_TraitsINSA_25SM100_MMA_F8F6F4_2x1SM_SSEJSM_SM_fSH_SI_NSA_17integral_constantINSA_4UMMA5MajorELST_0EEENSR_IST_LST_1EEENSR_INSS_7ScaleInELSW_0EEESX_EEEEEENSA_6LayoutINSB_IJSE_SE_SE_EEENSB_IJNSC_ILi0EEES12_S12_EEEEENSB_IJNSA_10UnderscoreES15_S15_EEEEENS7_6detail27Sm100ImplicitGemmTileTraitsINSA_25SM100_TMA_2SM_LOAD_IM2COLENSA_14ComposedLayoutINSA_7SwizzleILi1ELi4ELi3EEENSA_18smem_ptr_flag_bitsILi8EEENS10_INSB_IJNSC_ILi8EEESJ_EEENSB_IJSJ_SE_EEEEEEEvEENS19_INSA_18SM100_TMA_2SM_LOADENS1B_IS1D_S1F_NS10_INSB_IJSJ_S1G_EEENSB_IJSE_SJ_EEEEEEEvEEEENS_8epilogue10collective18CollectiveEpilogueINS1T_23Sm100TmaWarpSpecializedILi1ELi1ELi64ELb0ELb0EEEJNSB_IJNSC_ILi128EEESI_SK_EEENSB_IJNS10_IS1Y_SE_EENS10_ISI_SE_EEEEESM_NSB_IJNSB_IJlllEEESE_S12_EEESM_S24_NS1T_6fusion15FusionCallbacksIS1X_NS25_17LinearCombinationISM_fSM_fLNS_15FloatRoundStyleE2EEES1Z_S22_JEEENSA_5SM1004TMEM4LOAD26SM100_TMEM_LOAD_32dp32b64xENSA_20SM90_TMA_LOAD_IM2COLENS1B_INS1C_ILi2ELi4ELi3EEES1F_NS10_INSB_IJS1G_SI_EEENSB_IJSI_SE_EEEEEEENSA_39AutoVectorizingCopyWithAssumedAlignmentILi128EEENSA_21SM90_TMA_STORE_IM2COLES2K_S2M_S2M_EEEvvEEEEvNT_6ParamsE)
	.align		4
        /*000c*/ 	.word	index@(__assertfail)
	.align		4
        /*0010*/ 	.word	0x00000000
	.align		4
        /*0014*/ 	.word	0xfffffffe
	.align		4
        /*0018*/ 	.word	0x00000000
	.align		4
        /*001c*/ 	.word	0xfffffffd
	.align		4
        /*0020*/ 	.word	0x00000000
	.align		4
        /*0024*/ 	.word	0xfffffffc


//--------------------- .nv.constant4             --------------------------
	.section	.nv.constant4,"a",@progbits
	.align	8
	.align		8
.nv.constant4:
        /*0000*/ 	.dword	__assertfail
	.align		8
        /*0008*/ 	.dword	__unnamed_1
	.align		8
        /*0010*/ 	.dword	__unnamed_2
	.align		8
        /*0018*/ 	.dword	_ZN39_INTERNAL_dfde6741_4_k_cu_19711df3_27624cuda3std3__45__cpo5beginE
	.align		8
        /*0020*/ 	.dword	_ZN39_INTERNAL_dfde6741_4_k_cu_19711df3_27624cuda3std3__45__cpo3endE
	.align		8
        /*0028*/ 	.dword	_ZN39_INTERNAL_dfde6741_4_k_cu_19711df3_27624cuda3std3__45__cpo6cbeginE
	.align		8
        /*0030*/ 	.dword	_ZN39_INTERNAL_dfde6741_4_k_cu_19711df3_27624cuda3std3__45__cpo4cendE
	.align		8
        /*0038*/ 	.dword	_ZN39_INTERNAL_dfde6741_4_k_cu_19711df3_27624cuda3std3__441_GLOBAL__N__dfde6741_4_k_cu_19711df3_27626ignoreE
	.align		8
        /*0040*/ 	.dword	_ZN39_INTERNAL_dfde6741_4_k_cu_19711df3_27624cuda3std3__419piecewise_constructE
	.align		8
        /*0048*/ 	.dword	_ZN39_INTERNAL_dfde6741_4_k_cu_19711df3_27624cuda3std3__48in_placeE
	.align		8
        /*0050*/ 	.dword	_ZN39_INTERNAL_dfde6741_4_k_cu_19711df3_27624cuda3std6ranges3__45__cpo4swapE
	.align		8
        /*0058*/ 	.dword	_ZN39_INTERNAL_dfde6741_4_k_cu_19711df3_27624cuda3std6ranges3__45__cpo9iter_moveE
	.align		8
        /*0060*/ 	.dword	_ZN39_INTERNAL_dfde6741_4_k_cu_19711df3_27624cute7productE
	.align		8
        /*0068*/ 	.dword	_ZN39_INTERNAL_dfde6741_4_k_cu_19711df3_27624cute1_E
	.align		8
        /*0070*/ 	.dword	$str$27
	.align		8
        /*0078*/ 	.dword	$str$28
	.align		8
        /*0080*/ 	.dword	$str$29
	.align		8
        /*0088*/ 	.dword	$str$30


//--------------------- .text._ZN7cutlass13device_kernelINS_4conv6kernel13ConvUniversalINS1_16ConvProblemShapeILNS1_8OperatorE1ELi2EEENS1_10collective14CollectiveConvINS1_47MainloopSm100TmaUmmaWarpSpecializedImplicitGemmILS5_1ELi41ELi2ELi1ELi2EN4cute5tupleIJNSA_1CILi2EEENSC_ILi1EEESE_EEEEENSB_IJNSC_ILi256EEENSC_ILi64EEENSB_IJNSC_ILi32EEEEEEEEENS_12float_e4m3_tESM_NSA_8TiledMMAINSA_8MMA_AtomIJNSA_10MMA_TraitsINSA_25SM100_MMA_F8F6F4_2x1SM_SSEJSM_SM_fSH_SI_NSA_17integral_constantINSA_4UMMA5MajorELST_0EEENSR_IST_LST_1EEENSR_INSS_7ScaleInELSW_0EEESX_EEEEEENSA_6LayoutINSB_IJSE_SE_SE_EEENSB_IJNSC_ILi0EEES12_S12_EEEEENSB_IJNSA_10UnderscoreES15_S15_EEEEENS7_6detail27Sm100ImplicitGemmTileTraitsINSA_25SM100_TMA_2SM_LOAD_IM2COLENSA_14ComposedLayoutINSA_7SwizzleILi1ELi4ELi3EEENSA_18smem_ptr_flag_bitsILi8EEENS10_INSB_IJNSC_ILi8EEESJ_EEENSB_IJSJ_SE_EEEEEEEvEENS19_INSA_18SM100_TMA_2SM_LOADENS1B_IS1D_S1F_NS10_INSB_IJSJ_S1G_EEENSB_IJSE_SJ_EEEEEEEvEEEENS_8epilogue10collective18CollectiveEpilogueINS1T_23Sm100TmaWarpSpecializedILi1ELi1ELi64ELb0ELb0EEEJNSB_IJNSC_ILi128EEESI_SK_EEENSB_IJNS10_IS1Y_SE_EENS10_ISI_SE_EEEEESM_NSB_IJNSB_IJlllEEESE_S12_EEESM_S24_NS1T_6fusion15FusionCallbacksIS1X_NS25_17LinearCombinationISM_fSM_fLNS_15FloatRoundStyleE2EEES1Z_S22_JEEENSA_5SM1004TMEM4LOAD26SM100_TMEM_LOAD_32dp32b64xENSA_20SM90_TMA_LOAD_IM2COLENS1B_INS1C_ILi2ELi4ELi3EEES1F_NS10_INSB_IJS1G_SI_EEENSB_IJSI_SE_EEEEEEENSA_39AutoVectorizingCopyWithAssumedAlignmentILi128EEENSA_21SM90_TMA_STORE_IM2COLES2K_S2M_S2M_EEEvvEEEEvNT_6ParamsE --------------------------
	.section	.text._ZN7cutlass13device_kernelINS_4conv6kernel13ConvUniversalINS1_16ConvProblemShapeILNS1_8OperatorE1ELi2EEENS1_10collective14CollectiveConvINS1_47MainloopSm100TmaUmmaWarpSpecializedImplicitGemmILS5_1ELi41ELi2ELi1ELi2EN4cute5tupleIJNSA_1CILi2EEENSC_ILi1EEESE_EEEEENSB_IJNSC_ILi256EEENSC_ILi64EEENSB_IJNSC_ILi32EEEEEEEEENS_12float_e4m3_tESM_NSA_8TiledMMAINSA_8MMA_AtomIJNSA_10MMA_TraitsINSA_25SM100_MMA_F8F6F4_2x1SM_SSEJSM_SM_fSH_SI_NSA_17integral_constantINSA_4UMMA5MajorELST_0EEENSR_IST_LST_1EEENSR_INSS_7ScaleInELSW_0EEESX_EEEEEENSA_6LayoutINSB_IJSE_SE_SE_EEENSB_IJNSC_ILi0EEES12_S12_EEEEENSB_IJNSA_10UnderscoreES15_S15_EEEEENS7_6detail27Sm100ImplicitGemmTileTraitsINSA_25SM100_TMA_2SM_LOAD_IM2COLENSA_14ComposedLayoutINSA_7SwizzleILi1ELi4ELi3EEENSA_18smem_ptr_flag_bitsILi8EEENS10_INSB_IJNSC_ILi8EEESJ_EEENSB_IJSJ_SE_EEEEEEEvEENS19_INSA_18SM100_TMA_2SM_LOADENS1B_IS1D_S1F_NS10_INSB_IJSJ_S1G_EEENSB_IJSE_SJ_EEEEEEEvEEEENS_8epilogue10collective18CollectiveEpilogueINS1T_23Sm100TmaWarpSpecializedILi1ELi1ELi64ELb0ELb0EEEJNSB_IJNSC_ILi128EEESI_SK_EEENSB_IJNS10_IS1Y_SE_EENS10_ISI_SE_EEEEESM_NSB_IJNSB_IJlllEEESE_S12_EEESM_S24_NS1T_6fusion15FusionCallbacksIS1X_NS25_17LinearCombinationISM_fSM_fLNS_15FloatRoundStyleE2EEES1Z_S22_JEEENSA_5SM1004TMEM4LOAD26SM100_TMEM_LOAD_32dp32b64xENSA_20SM90_TMA_LOAD_IM2COLENS1B_INS1C_ILi2ELi4ELi3EEES1F_NS10_INSB_IJS1G_SI_EEENSB_IJSI_SE_EEEEEEENSA_39AutoVectorizingCopyWithAssumedAlignmentILi128EEENSA_21SM90_TMA_STORE_IM2COLES2K_S2M_S2M_EEEvvEEEEvNT_6ParamsE,"ax",@progbits
	.align	128
.text._ZN7cutlass13device_kernelINS_4conv6kernel13ConvUniversalINS1_16ConvProblemShapeILNS1_8OperatorE1ELi2EEENS1_10collective14CollectiveConvINS1_47MainloopSm100TmaUmmaWarpSpecializedImplicitGemmILS5_1ELi41ELi2ELi1ELi2EN4cute5tupleIJNSA_1CILi2EEENSC_ILi1EEESE_EEEEENSB_IJNSC_ILi256EEENSC_ILi64EEENSB_IJNSC_ILi32EEEEEEEEENS_12float_e4m3_tESM_NSA_8TiledMMAINSA_8MMA_AtomIJNSA_10MMA_TraitsINSA_25SM100_MMA_F8F6F4_2x1SM_SSEJSM_SM_fSH_SI_NSA_17integral_constantINSA_4UMMA5MajorELST_0EEENSR_IST_LST_1EEENSR_INSS_7ScaleInELSW_0EEESX_EEEEEENSA_6LayoutINSB_IJSE_SE_SE_EEENSB_IJNSC_ILi0EEES12_S12_EEEEENSB_IJNSA_10UnderscoreES15_S15_EEEEENS7_6detail27Sm100ImplicitGemmTileTraitsINSA_25SM100_TMA_2SM_LOAD_IM2COLENSA_14ComposedLayoutINSA_7SwizzleILi1ELi4ELi3EEENSA_18smem_ptr_flag_bitsILi8EEENS10_INSB_IJNSC_ILi8EEESJ_EEENSB_IJSJ_SE_EEEEEEEvEENS19_INSA_18SM100_TMA_2SM_LOADENS1B_IS1D_S1F_NS10_INSB_IJSJ_S1G_EEENSB_IJSE_SJ_EEEEEEEvEEEENS_8epilogue10collective18CollectiveEpilogueINS1T_23Sm100TmaWarpSpecializedILi1ELi1ELi64ELb0ELb0EEEJNSB_IJNSC_ILi128EEESI_SK_EEENSB_IJNS10_IS1Y_SE_EENS10_ISI_SE_EEEEESM_NSB_IJNSB_IJlllEEESE_S12_EEESM_S24_NS1T_6fusion15FusionCallbacksIS1X_NS25_17LinearCombinationISM_fSM_fLNS_15FloatRoundStyleE2EEES1Z_S22_JEEENSA_5SM1004TMEM4LOAD26SM100_TMEM_LOAD_32dp32b64xENSA_20SM90_TMA_LOAD_IM2COLENS1B_INS1C_ILi2ELi4ELi3EEES1F_NS10_INSB_IJS1G_SI_EEENSB_IJSI_SE_EEEEEEENSA_39AutoVectorizingCopyWithAssumedAlignmentILi128EEENSA_21SM90_TMA_STORE_IM2COLES2K_S2M_S2M_EEEvvEEEEvNT_6ParamsE:
        .type           _ZN7cutlass13device_kernelINS_4conv6kernel13ConvUniversalINS1_16ConvProblemShapeILNS1_8OperatorE1ELi2EEENS1_10collective14CollectiveConvINS1_47MainloopSm100TmaUmmaWarpSpecializedImplicitGemmILS5_1ELi41ELi2ELi1ELi2EN4cute5tupleIJNSA_1CILi2EEENSC_ILi1EEESE_EEEEENSB_IJNSC_ILi256EEENSC_ILi64EEENSB_IJNSC_ILi32EEEEEEEEENS_12float_e4m3_tESM_NSA_8TiledMMAINSA_8MMA_AtomIJNSA_10MMA_TraitsINSA_25SM100_MMA_F8F6F4_2x1SM_SSEJSM_SM_fSH_SI_NSA_17integral_constantINSA_4UMMA5MajorELST_0EEENSR_IST_LST_1EEENSR_INSS_7ScaleInELSW_0EEESX_EEEEEENSA_6LayoutINSB_IJSE_SE_SE_EEENSB_IJNSC_ILi0EEES12_S12_EEEEENSB_IJNSA_10UnderscoreES15_S15_EEEEENS7_6detail27Sm100ImplicitGemmTileTraitsINSA_25SM100_TMA_2SM_LOAD_IM2COLENSA_14ComposedLayoutINSA_7SwizzleILi1ELi4ELi3EEENSA_18smem_ptr_flag_bitsILi8EEENS10_INSB_IJNSC_ILi8EEESJ_EEENSB_IJSJ_SE_EEEEEEEvEENS19_INSA_18SM100_TMA_2SM_LOADENS1B_IS1D_S1F_NS10_INSB_IJSJ_S1G_EEENSB_IJSE_SJ_EEEEEEEvEEEENS_8epilogue10collective18CollectiveEpilogueINS1T_23Sm100TmaWarpSpecializedILi1ELi1ELi64ELb0ELb0EEEJNSB_IJNSC_ILi128EEESI_SK_EEENSB_IJNS10_IS1Y_SE_EENS10_ISI_SE_EEEEESM_NSB_IJNSB_IJlllEEESE_S12_EEESM_S24_NS1T_6fusion15FusionCallbacksIS1X_NS25_17LinearCombinationISM_fSM_fLNS_15FloatRoundStyleE2EEES1Z_S22_JEEENSA_5SM1004TMEM4LOAD26SM100_TMEM_LOAD_32dp32b64xENSA_20SM90_TMA_LOAD_IM2COLENS1B_INS1C_ILi2ELi4ELi3EEES1F_NS10_INSB_IJS1G_SI_EEENSB_IJSI_SE_EEEEEEENSA_39AutoVectorizingCopyWithAssumedAlignmentILi128EEENSA_21SM90_TMA_STORE_IM2COLES2K_S2M_S2M_EEEvvEEEEvNT_6ParamsE,@function
        .size           _ZN7cutlass13device_kernelINS_4conv6kernel13ConvUniversalINS1_16ConvProblemShapeILNS1_8OperatorE1ELi2EEENS1_10collective14CollectiveConvINS1_47MainloopSm100TmaUmmaWarpSpecializedImplicitGemmILS5_1ELi41ELi2ELi1ELi2EN4cute5tupleIJNSA_1CILi2EEENSC_ILi1EEESE_EEEEENSB_IJNSC_ILi256EEENSC_ILi64EEENSB_IJNSC_ILi32EEEEEEEEENS_12float_e4m3_tESM_NSA_8TiledMMAINSA_8MMA_AtomIJNSA_10MMA_TraitsINSA_25SM100_MMA_F8F6F4_2x1SM_SSEJSM_SM_fSH_SI_NSA_17integral_constantINSA_4UMMA5MajorELST_0EEENSR_IST_LST_1EEENSR_INSS_7ScaleInELSW_0EEESX_EEEEEENSA_6LayoutINSB_IJSE_SE_SE_EEENSB_IJNSC_ILi0EEES12_S12_EEEEENSB_IJNSA_10UnderscoreES15_S15_EEEEENS7_6detail27Sm100ImplicitGemmTileTraitsINSA_25SM100_TMA_2SM_LOAD_IM2COLENSA_14ComposedLayoutINSA_7SwizzleILi1ELi4ELi3EEENSA_18smem_ptr_flag_bitsILi8EEENS10_INSB_IJNSC_ILi8EEESJ_EEENSB_IJSJ_SE_EEEEEEEvEENS19_INSA_18SM100_TMA_2SM_LOADENS1B_IS1D_S1F_NS10_INSB_IJSJ_S1G_EEENSB_IJSE_SJ_EEEEEEEvEEEENS_8epilogue10collective18CollectiveEpilogueINS1T_23Sm100TmaWarpSpecializedILi1ELi1ELi64ELb0ELb0EEEJNSB_IJNSC_ILi128EEESI_SK_EEENSB_IJNS10_IS1Y_SE_EENS10_ISI_SE_EEEEESM_NSB_IJNSB_IJlllEEESE_S12_EEESM_S24_NS1T_6fusion15FusionCallbacksIS1X_NS25_17LinearCombinationISM_fSM_fLNS_15FloatRoundStyleE2EEES1Z_S22_JEEENSA_5SM1004TMEM4LOAD26SM100_TMEM_LOAD_32dp32b64xENSA_20SM90_TMA_LOAD_IM2COLENS1B_INS1C_ILi2ELi4ELi3EEES1F_NS10_INSB_IJS1G_SI_EEENSB_IJSI_SE_EEEEEEENSA_39AutoVectorizingCopyWithAssumedAlignmentILi128EEENSA_21SM90_TMA_STORE_IM2COLES2K_S2M_S2M_EEEvvEEEEvNT_6ParamsE,(.L_x_251 - _ZN7cutlass13device_kernelINS_4conv6kernel13ConvUniversalINS1_16ConvProblemShapeILNS1_8OperatorE1ELi2EEENS1_10collective14CollectiveConvINS1_47MainloopSm100TmaUmmaWarpSpecializedImplicitGemmILS5_1ELi41ELi2ELi1ELi2EN4cute5tupleIJNSA_1CILi2EEENSC_ILi1EEESE_EEEEENSB_IJNSC_ILi256EEENSC_ILi64EEENSB_IJNSC_ILi32EEEEEEEEENS_12float_e4m3_tESM_NSA_8TiledMMAINSA_8MMA_AtomIJNSA_10MMA_TraitsINSA_25SM100_MMA_F8F6F4_2x1SM_SSEJSM_SM_fSH_SI_NSA_17integral_constantINSA_4UMMA5MajorELST_0EEENSR_IST_LST_1EEENSR_INSS_7ScaleInELSW_0EEESX_EEEEEENSA_6LayoutINSB_IJSE_SE_SE_EEENSB_IJNSC_ILi0EEES12_S12_EEEEENSB_IJNSA_10UnderscoreES15_S15_EEEEENS7_6detail27Sm100ImplicitGemmTileTraitsINSA_25SM100_TMA_2SM_LOAD_IM2COLENSA_14ComposedLayoutINSA_7SwizzleILi1ELi4ELi3EEENSA_18smem_ptr_flag_bitsILi8EEENS10_INSB_IJNSC_ILi8EEESJ_EEENSB_IJSJ_SE_EEEEEEEvEENS19_INSA_18SM100_TMA_2SM_LOADENS1B_IS1D_S1F_NS10_INSB_IJSJ_S1G_EEENSB_IJSE_SJ_EEEEEEEvEEEENS_8epilogue10collective18CollectiveEpilogueINS1T_23Sm100TmaWarpSpecializedILi1ELi1ELi64ELb0ELb0EEEJNSB_IJNSC_ILi128EEESI_SK_EEENSB_IJNS10_IS1Y_SE_EENS10_ISI_SE_EEEEESM_NSB_IJNSB_IJlllEEESE_S12_EEESM_S24_NS1T_6fusion15FusionCallbacksIS1X_NS25_17LinearCombinationISM_fSM_fLNS_15FloatRoundStyleE2EEES1Z_S22_JEEENSA_5SM1004TMEM4LOAD26SM100_TMEM_LOAD_32dp32b64xENSA_20SM90_TMA_LOAD_IM2COLENS1B_INS1C_ILi2ELi4ELi3EEES1F_NS10_INSB_IJS1G_SI_EEENSB_IJSI_SE_EEEEEEENSA_39AutoVectorizingCopyWithAssumedAlignmentILi128EEENSA_21SM90_TMA_STORE_IM2COLES2K_S2M_S2M_EEEvvEEEEvNT_6ParamsE)
        .other          _ZN7cutlass13device_kernelINS_4conv6kernel13ConvUniversalINS1_16ConvProblemShapeILNS1_8OperatorE1ELi2EEENS1_10collective14CollectiveConvINS1_47MainloopSm100TmaUmmaWarpSpecializedImplicitGemmILS5_1ELi41ELi2ELi1ELi2EN4cute5tupleIJNSA_1CILi2EEENSC_ILi1EEESE_EEEEENSB_IJNSC_ILi256EEENSC_ILi64EEENSB_IJNSC_ILi32EEEEEEEEENS_12float_e4m3_tESM_NSA_8TiledMMAINSA_8MMA_AtomIJNSA_10MMA_TraitsINSA_25SM100_MMA_F8F6F4_2x1SM_SSEJSM_SM_fSH_SI_NSA_17integral_constantINSA_4UMMA5MajorELST_0EEENSR_IST_LST_1EEENSR_INSS_7ScaleInELSW_0EEESX_EEEEEENSA_6LayoutINSB_IJSE_SE_SE_EEENSB_IJNSC_ILi0EEES12_S12_EEEEENSB_IJNSA_10UnderscoreES15_S15_EEEEENS7_6detail27Sm100ImplicitGemmTileTraitsINSA_25SM100_TMA_2SM_LOAD_IM2COLENSA_14ComposedLayoutINSA_7SwizzleILi1ELi4ELi3EEENSA_18smem_ptr_flag_bitsILi8EEENS10_INSB_IJNSC_ILi8EEESJ_EEENSB_IJSJ_SE_EEEEEEEvEENS19_INSA_18SM100_TMA_2SM_LOADENS1B_IS1D_S1F_NS10_INSB_IJSJ_S1G_EEENSB_IJSE_SJ_EEEEEEEvEEEENS_8epilogue10collective18CollectiveEpilogueINS1T_23Sm100TmaWarpSpecializedILi1ELi1ELi64ELb0ELb0EEEJNSB_IJNSC_ILi128EEESI_SK_EEENSB_IJNS10_IS1Y_SE_EENS10_ISI_SE_EEEEESM_NSB_IJNSB_IJlllEEESE_S12_EEESM_S24_NS1T_6fusion15FusionCallbacksIS1X_NS25_17LinearCombinationISM_fSM_fLNS_15FloatRoundStyleE2EEES1Z_S22_JEEENSA_5SM1004TMEM4LOAD26SM100_TMEM_LOAD_32dp32b64xENSA_20SM90_TMA_LOAD_IM2COLENS1B_INS1C_ILi2ELi4ELi3EEES1F_NS10_INSB_IJS1G_SI_EEENSB_IJSI_SE_EEEEEEENSA_39AutoVectorizingCopyWithAssumedAlignmentILi128EEENSA_21SM90_TMA_STORE_IM2COLES2K_S2M_S2M_EEEvvEEEEvNT_6ParamsE,@"STO_CUDA_ENTRY STV_DEFAULT"
_ZN7cutlass13device_kernelINS_4conv6kernel13ConvUniversalINS1_16ConvProblemShapeILNS1_8OperatorE1ELi2EEENS1_10collective14CollectiveConvINS1_47MainloopSm100TmaUmmaWarpSpecializedImplicitGemmILS5_1ELi41ELi2ELi1ELi2EN4cute5tupleIJNSA_1CILi2EEENSC_ILi1EEESE_EEEEENSB_IJNSC_ILi256EEENSC_ILi64EEENSB_IJNSC_ILi32EEEEEEEEENS_12float_e4m3_tESM_NSA_8TiledMMAINSA_8MMA_AtomIJNSA_10MMA_TraitsINSA_25SM100_MMA_F8F6F4_2x1SM_SSEJSM_SM_fSH_SI_NSA_17integral_constantINSA_4UMMA5MajorELST_0EEENSR_IST_LST_1EEENSR_INSS_7ScaleInELSW_0EEESX_EEEEEENSA_6LayoutINSB_IJSE_SE_SE_EEENSB_IJNSC_ILi0EEES12_S12_EEEEENSB_IJNSA_10UnderscoreES15_S15_EEEEENS7_6detail27Sm100ImplicitGemmTileTraitsINSA_25SM100_TMA_2SM_LOAD_IM2COLENSA_14ComposedLayoutINSA_7SwizzleILi1ELi4ELi3EEENSA_18smem_ptr_flag_bitsILi8EEENS10_INSB_IJNSC_ILi8EEESJ_EEENSB_IJSJ_SE_EEEEEEEvEENS19_INSA_18SM100_TMA_2SM_LOADENS1B_IS1D_S1F_NS10_INSB_IJSJ_S1G_EEENSB_IJSE_SJ_EEEEEEEvEEEENS_8epilogue10collective18CollectiveEpilogueINS1T_23Sm100TmaWarpSpecializedILi1ELi1ELi64ELb0ELb0EEEJNSB_IJNSC_ILi128EEESI_SK_EEENSB_IJNS10_IS1Y_SE_EENS10_ISI_SE_EEEEESM_NSB_IJNSB_IJlllEEESE_S12_EEESM_S24_NS1T_6fusion15FusionCallbacksIS1X_NS25_17LinearCombinationISM_fSM_fLNS_15FloatRoundStyleE2EEES1Z_S22_JEEENSA_5SM1004TMEM4LOAD26SM100_TMEM_LOAD_32dp32b64xENSA_20SM90_TMA_LOAD_IM2COLENS1B_INS1C_ILi2ELi4ELi3EEES1F_NS10_INSB_IJS1G_SI_EEENSB_IJSI_SE_EEEEEEENSA_39AutoVectorizingCopyWithAssumedAlignmentILi128EEENSA_21SM90_TMA_STORE_IM2COLES2K_S2M_S2M_EEEvvEEEEvNT_6ParamsE:
[----:B------:R-:W1:Y:S01]  /*0000*/  LDC R1, c[0x0][0x37c] ;  /* 0x0000df00ff017b82 */ /* 0x000e620000000800 */
[----:B------:R-:W2:Y:S01]  /*0010*/  S2R R142, SR_TID.X ;  /* 0x00000000008e7919 */ /* 0x000ea20000002100 */
[----:B------:R-:W3:Y:S06]  /*0020*/  LDCU.64 UR8, c[0x0][0x890] ;  /* 0x00011200ff0877ac */ /* 0x000eec0008000a00 */
[----:B------:R-:W4:Y:S01]  /*0030*/  S2UR UR4, SR_CgaCtaId ;  /* 0x00000000000479c3 */ /* 0x000f220000008800 */
[----:B-1----:R-:W-:Y:S01]  /*0040*/  VIADD R1, R1, 0xfffffff8 ;  /* 0xfffffff801017836 */ /* 0x002fe20000000000 */
[----:B------:R-:W-:-:S02]  /*0050*/  PRMT R156, RZ, 0x7610, R156 ;  /* 0x00007610ff9c7816 */ /* 0x000fc4000000009c */
[----:B------:R-:W-:Y:S02]  /*0060*/  ELECT P1, URZ, PT ;  /* 0x0000000000ff782f */ /* 0x000fe40003820000 */
[----:B------:R-:W-:Y:S01]  /*0070*/  R2UR UR43, R1 ;  /* 0x00000000012b72ca */ /* 0x000fe200000e0000 */
[----:B---3--:R-:W-:-:S04]  /*0080*/  UISETP.NE.U32.AND UP0, UPT, UR8, URZ, UPT ;  /* 0x000000ff0800728c */ /* 0x008fc8000bf05070 */
[----:B------:R-:W-:Y:S02]  /*0090*/  UISETP.NE.AND.EX UP0, UPT, UR9, URZ, UPT, UP0 ;  /* 0x000000ff0900728c */ /* 0x000fe4000bf05300 */
[----:B----4-:R-:W-:Y:S02]  /*00a0*/  ULOP3.LUT UR26, UR4, 0x1, URZ, 0xc0, !UPT ;  /* 0x00000001041a7892 */ /* 0x010fe4000f8ec0ff */
[----:B------:R-:W-:Y:S01]  /*00b0*/  ULOP3.LUT UR25, UR4, 0x1, URZ, 0x3c, !UPT ;  /* 0x0000000104197892 */ /* 0x000fe2000f8e3cff */
[----:B--2---:R-:W-:-:S05]  /*00c0*/  SHF.R.U32.HI R157, RZ, 0x5, R142 ;  /* 0x00000005ff9d7819 */ /* 0x004fca000001168e */
[----:B------:R-:W1:Y:S02]  /*00d0*/  SHFL.IDX PT, R0, R157, RZ, 0x1f ;  /* 0x00001fff9d007589 */ /* 0x000e6400000e0000 */
[----:B-1----:R-:W-:Y:S01]  /*00e0*/  R2UR UR18, R0 ;  /* 0x00000000001272ca */ /* 0x002fe200000e0000 */
[----:B------:R-:W-:-:S14]  /*00f0*/  BRA.U UP0, `(.L_x_0) ;  /* 0x0000000100307547 */ /* 0x000fdc000b800000 */
[----:B------:R-:W1:Y:S02]  /*0100*/  LDCU.64 UR4, c[0x0][0x888] ;  /* 0x00011100ff0477ac */ /* 0x000e640008000a00 */
[----:B-1----:R-:W-:-:S04]  /*0110*/  UISETP.NE.U32.AND UP0, UPT, UR4, URZ, UPT ;  /* 0x000000ff0400728c */ /* 0x002fc8000bf05070 */
[----:B------:R-:W-:-:S09]  /*0120*/  UISETP.NE.AND.EX UP0, UPT, UR5, URZ, UPT, UP0 ;  /* 0x000000ff0500728c */ /* 0x000fd2000bf05300 */
[----:B------:R-:W-:Y:S05]  /*0130*/  BRA.U !UP0, `(.L_x_1) ;  /* 0x0000000108147547 */ /* 0x000fea000b800000 */
[----:B------:R-:W1:Y:S01]  /*0140*/  LDC.64 R2, c[0x0][0x888] ;  /* 0x00022200ff027b82 */ /* 0x000e620000000a00 */
[----:B------:R-:W1:Y:S02]  /*0150*/  LDCU.64 UR4, c[0x0][0x358] ;  /* 0x00006b00ff0477ac */ /* 0x000e640008000a00 */
[----:B-1----:R1:W5:Y:S01]  /*0160*/  LDG.E R71, desc[UR4][R2.64] ;  /* 0x0000000402477981 */ /* 0x002362000c1e1900 */
[----:B------:R-:W-:Y:S01]  /*0170*/  HFMA2 R156, -RZ, RZ, 0, 5.9604644775390625e-08 ;  /* 0x00000001ff9c7431 */ /* 0x000fe200000001ff */
[----:B------:R-:W-:Y:S05]  /*0180*/  BRA `(.L_x_0) ;  /* 0x00000000000c7947 */ /* 0x000fea0003800000 */
.L_x_1:
[----:B------:R-:W1:Y:S01]  /*0190*/  LDCU UR4, c[0x0][0x880] ;  /* 0x00011000ff0477ac */ /* 0x000e620008000800 */
[----:B------:R-:W-:Y:S01]  /*01a0*/  HFMA2 R156, -RZ, RZ, 0, 5.9604644775390625e-08 ;  /* 0x00000001ff9c7431 */ /* 0x000fe200000001ff */
[----:B-1----:R-:W-:-:S07]  /*01b0*/  MOV R71, UR4 ;  /* 0x0000000400477c02 */ /* 0x002fce0008000f00 */
.L_x_0:
[----:B------:R-:W2:Y:S02]  /*01c0*/  LDCU.64 UR4, c[0x0][0x8b0] ;  /* 0x00011600ff0477ac */ /* 0x000ea40008000a00 */
[----:B--2---:R-:W-:-:S04]  /*01d0*/  UISETP.NE.U32.AND UP0, UPT, UR4, URZ, UPT ;  /* 0x000000ff0400728c */ /* 0x004fc8000bf05070 */
[----:B------:R-:W-:-:S09]  /*01e0*/  UISETP.NE.AND.EX UP0, UPT, UR5, URZ, UPT, UP0 ;  /* 0x000000ff0500728c */ /* 0x000fd2000bf05300 */
[----:B------:R-:W-:Y:S05]  /*01f0*/  BRA.U UP0, `(.L_x_2) ;  /* 0x0000000100287547 */ /* 0x000fea000b800000 */
[----:B------:R-:W2:Y:S02]  /*0200*/  LDCU.64 UR4, c[0x0][0x8a8] ;  /* 0x00011500ff0477ac */ /* 0x000ea40008000a00 */
[----:B--2---:R-:W-:-:S04]  /*0210*/  UISETP.NE.U32.AND UP0, UPT, UR4, URZ, UPT ;  /* 0x000000ff0400728c */ /* 0x004fc8000bf05070 */
[----:B------:R-:W-:-:S09]  /*0220*/  UISETP.NE.AND.EX UP0, UPT, UR5, URZ, UPT, UP0 ;  /* 0x000000ff0500728c */ /* 0x000fd2000bf05300 */
[----:B------:R-:W-:Y:S05]  /*0230*/  BRA.U !UP0, `(.L_x_3) ;  /* 0x0000000108107547 */ /* 0x000fea000b800000 */
[----:B-1----:R-:W1:Y:S01]  /*0240*/  LDC.64 R2, c[0x0][0x8a8] ;  /* 0x00022a00ff027b82 */ /* 0x002e620000000a00 */
[----:B------:R-:W1:Y:S02]  /*0250*/  LDCU.64 UR4, c[0x0][0x358] ;  /* 0x00006b00ff0477ac */ /* 0x000e640008000a00 */
[----:B-1----:R2:W5:Y:S01]  /*0260*/  LDG.E R70, desc[UR4][R2.64] ;  /* 0x0000000402467981 */ /* 0x002562000c1e1900 */
[----:B------:R-:W-:Y:S05]  /*0270*/  BRA `(.L_x_2) ;  /* 0x0000000000087947 */ /* 0x000fea0003800000 */
.L_x_3:
[----:B------:R-:W2:Y:S02]  /*0280*/  LDCU UR4, c[0x0][0x8a0] ;  /* 0x00011400ff0477ac */ /* 0x000ea40008000800 */
[----:B--2---:R-:W-:Y:S02]  /*0290*/  MOV R70, UR4 ;  /* 0x0000000400467c02 */ /* 0x004fe40008000f00 */
.L_x_2:
[----:B------:R-:W-:Y:S01]  /*02a0*/  IMAD.U32 R0, RZ, RZ, UR18 ;  /* 0x00000012ff007e24 */ /* 0x000fe2000f8e00ff */
[----:B------:R-:W-:Y:S04]  /*02b0*/  BSSY.RECONVERGENT B0, `(.L_x_4) ;  /* 0x000000c000007945 */ /* 0x000fe80003800200 */
[C---:B------:R-:W-:Y:S02]  /*02c0*/  ISETP.NE.OR P2, PT, R0.reuse, 0x1, !P1 ;  /* 0x000000010000780c */ /* 0x040fe40004f45670 */
[----:B------:R-:W-:-:S11]  /*02d0*/  ISETP.NE.OR P0, PT, R0, 0x3, !P1 ;  /* 0x000000030000780c */ /* 0x000fd60004f05670 */
[----:B------:R-:W-:Y:S05]  /*02e0*/  @P2 BRA `(.L_x_5) ;  /* 0x0000000000202947 */ /* 0x000fea0003800000 */
[----:B------:R-:W3:Y:S02]  /*02f0*/  LDCU.64 UR4, c[0x0][0x348] ;  /* 0x00006900ff0477ac */ /* 0x000ee40008000a00 */
[----:B---3--:R-:W-:Y:S02]  /*0300*/  UIADD3 UR6, UP1, UPT, UR4, 0x80, URZ ;  /* 0x0000008004067890 */ /* 0x008fe4000ff3e0ff */
[----:B------:R-:W-:Y:S02]  /*0310*/  UIADD3 UR4, UP0, UPT, UR4, 0x180, URZ ;  /* 0x0000018004047890 */ /* 0x000fe4000ff1e0ff */
[----:B------:R-:W-:Y:S02]  /*0320*/  UIADD3.X UR7, UPT, UPT, URZ, UR5, URZ, UP1, !UPT ;  /* 0x00000005ff077290 */ /* 0x000fe40008ffe4ff */
[----:B------:R-:W-:-:S07]  /*0330*/  UIADD3.X UR5, UPT, UPT, URZ, UR5, URZ, UP0, !UPT ;  /* 0x00000005ff057290 */ /* 0x000fce00087fe4ff */
[----:B------:R3:W-:Y:S02]  /*0340*/  UTMACCTL.PF [UR6] ;  /* 0x00000000060079b9 */ /* 0x0007e40008040000 */
[----:B------:R3:W-:Y:S02]  /*0350*/  UTMACCTL.PF [UR4] ;  /* 0x00000000040079b9 */ /* 0x0007e40008040000 */
[----:B---3--:R-:W-:Y:S01]  /*0360*/  NOP ;  /* 0x0000000000007918 */ /* 0x008fe20000000000 */
.L_x_5:
[----:B------:R-:W-:Y:S05]  /*0370*/  BSYNC.RECONVERGENT B0 ;  /* 0x0000000000007941 */ /* 0x000fea0003800200 */
.L_x_4:
[----:B------:R-:W-:Y:S04]  /*0380*/  BSSY.RECONVERGENT B0, `(.L_x_6) ;  /* 0x000000a000007945 */ /* 0x000fe80003800200 */
        /* <DEDUP_REMOVED lines=9> */
.L_x_7:
[----:B------:R-:W-:Y:S05]  /*0420*/  BSYNC.RECONVERGENT B0 ;  /* 0x0000000000007941 */ /* 0x000fea0003800200 */
.L_x_6:
[----:B------:R-:W3:Y:S01]  /*0430*/  LDCU.64 UR4, c[0x0][0x888] ;  /* 0x00011100ff0477ac */ /* 0x000ee20008000a00 */
[----:B------:R-:W-:Y:S02]  /*0440*/  UISETP.EQ.U32.AND UP1, UPT, UR8, URZ, UPT ;  /* 0x000000ff0800728c */ /* 0x000fe4000bf22070 */
[----:B------:R-:W-:Y:S02]  /*0450*/  UPLOP3.LUT UP3, UPT, UPT, UPT, UPT, 0x80, 0x8 ;  /* 0x000000000008789c */ /* 0x000fe40003f6f070 */
[----:B---3--:R-:W-:-:S04]  /*0460*/  UISETP.NE.U32.AND UP0, UPT, UR4, URZ, UPT ;  /* 0x000000ff0400728c */ /* 0x008fc8000bf05070 */
[----:B------:R-:W-:-:S04]  /*0470*/  UISETP.NE.AND.EX UP2, UPT, UR5, URZ, UPT, UP0 ;  /* 0x000000ff0500728c */ /* 0x000fc8000bf45300 */
[----:B------:R-:W-:-:S04]  /*0480*/  UISETP.EQ.OR.EX UP4, UPT, UR9, URZ, !UP2, UP1 ;  /* 0x000000ff0900728c */ /* 0x000fc8000d782710 */
[----:B------:R-:W-:-:S06]  /*0490*/  UP2UR UR4, UPR, URZ, 0x10 ;  /* 0x00000010ff047883 */ /* 0x000fcc0008000000 */
[----:B------:R-:W-:Y:S01]  /*04a0*/  MOV R161, UR4 ;  /* 0x0000000400a17c02 */ /* 0x000fe20008000f00 */
[----:B------:R-:W-:Y:S06]  /*04b0*/  BRA.U !UP4, `(.L_x_8) ;  /* 0x000000010c207547 */ /* 0x000fec000b800000 */
[----:B------:R-:W-:Y:S01]  /*04c0*/  UISETP.NE.U32.AND UP1, UPT, UR8, URZ, UPT ;  /* 0x000000ff0800728c */ /* 0x000fe2000bf25070 */
[----:B-----5:R-:W-:Y:S01]  /*04d0*/  FSETP.NEU.AND P0, PT, R71, RZ, PT ;  /* 0x000000ff4700720b */ /* 0x020fe20003f0d000 */
[----:B------:R-:W-:Y:S02]  /*04e0*/  USEL UR4, URZ, 0xffffffff, UP2 ;  /* 0xffffffffff047887 */ /* 0x000fe40009000000 */
[----:B------:R-:W-:-:S10]  /*04f0*/  UISETP.NE.AND.EX UP1, UPT, UR9, URZ, UPT, UP1 ;  /* 0x000000ff0900728c */ /* 0x000fd4000bf25310 */
[----:B------:R-:W-:Y:S01]  /*0500*/  VOTEU.ANY UP0, P0 ;  /* 0x0000000000ff7886 */ /* 0x000fe20000000100 */
[----:B------:R-:W-:-:S04]  /*0510*/  @!UP1 USEL UR4, URZ, 0xffffffff, UP0 ;  /* 0xffffffffff049887 */ /* 0x000fc80008000000 */
[----:B------:R-:W-:-:S04]  /*0520*/  ULOP3.LUT UR4, UR4, 0x1, URZ, 0xc0, !UPT ;  /* 0x0000000104047892 */ /* 0x000fc8000f8ec0ff */
[----:B------:R-:W-:-:S11]  /*0530*/  UISETP.NE.U32.AND UP3, UPT, UR4, 0x1, UPT ;  /* 0x000000010400788c */ /* 0x000fd6000bf65070 */
.L_x_8:
[----:B------:R-:W3:Y:S01]  /*0540*/  SHFL.IDX PT, R0, R157, RZ, 0x1f ;  /* 0x00001fff9d007589 */ /* 0x000ee200000e0000 */
[----:B------:R-:W-:Y:S02]  /*0550*/  UISETP.NE.AND UP5, UPT, UR18, 0x2, UPT ;  /* 0x000000021200788c */ /* 0x000fe4000bfa5270 */
[----:B------:R-:W-:Y:S02]  /*0560*/  UISETP.NE.AND UP0, UPT, UR18, 0x2, UPT ;  /* 0x000000021200788c */ /* 0x000fe4000bf05270 */
[----:B------:R-:W-:Y:S02]  /*0570*/  UISETP.NE.OR UP1, UPT, UR26, URZ, UP5 ;  /* 0x000000ff1a00728c */ /* 0x000fe4000af25670 */
[----:B------:R-:W-:-:S04]  /*0580*/  USEL UR38, URZ, 0x1, UP0 ;  /* 0x00000001ff267887 */ /* 0x000fc80008000000 */
[----:B------:R-:W-:Y:S02]  /*0590*/  PLOP3.LUT P3, PT, P1, PT, UP1, 0xae, 0xea ;  /* 0x0000000000ea781c */ /* 0x000fe40000f6f51e */
[----:B---3--:R-:W-:-:S13]  /*05a0*/  ISETP.NE.AND P0, PT, R0, RZ, PT ;  /* 0x000000ff0000720c */ /* 0x008fda0003f05270 */
[----:B------:R-:W-:Y:S05]  /*05b0*/  @P0 BRA `(.L_x_9) ;  /* 0x00000004007c0947 */ /* 0x000fea0003800000 */
[----:B------:R-:W-:Y:S01]  /*05c0*/  ELECT P0, URZ, PT ;  /* 0x0000000000ff782f */ /* 0x000fe20003800000 */
[----:B------:R-:W-:-:S12]  /*05d0*/  BSSY.RECONVERGENT B0, `(.L_x_9) ;  /* 0x000005d000007945 */ /* 0x000fd80003800200 */
[----:B------:R-:W-:Y:S05]  /*05e0*/  @!P0 BRA `(.L_x_10) ;  /* 0x00000004006c8947 */ /* 0x000fea0003800000 */
[----:B------:R-:W3:Y:S01]  /*05f0*/  S2UR UR5, SR_CgaCtaId ;  /* 0x00000000000579c3 */ /* 0x000ee20000008800 */
[----:B------:R-:W-:Y:S01]  /*0600*/  UMOV UR4, 0x400 ;  /* 0x0000040000047882 */ /* 0x000fe20000000000 */
[----:B------:R-:W-:Y:S02]  /*0610*/  UMOV UR6, 0x1 ;  /* 0x0000000100067882 */ /* 0x000fe40000000000 */
[----:B------:R-:W-:-:S04]  /*0620*/  UIADD3 UR6, UPT, UPT, -UR6, 0x100000, URZ ;  /* 0x0010000006067890 */ /* 0x000fc8000fffe1ff */
[----:B------:R-:W-:Y:S02]  /*0630*/  USHF.L.U32 UR7, UR6, 0xb, URZ ;  /* 0x0000000b06077899 */ /* 0x000fe400080006ff */
[----:B------:R-:W-:Y:S02]  /*0640*/  USHF.L.U32 UR6, UR6, 0x1, URZ ;  /* 0x0000000106067899 */ /* 0x000fe400080006ff */
[----:B---3--:R-:W-:Y:S01]  /*0650*/  ULEA UR4, UR5, UR4, 0x18 ;  /* 0x0000000405047291 */ /* 0x008fe2000f8ec0ff */
[----:B------:R-:W3:Y:S11]  /*0660*/  FENCE.VIEW.ASYNC.S ;  /* 0x00000000000073c6 */ /* 0x000ef60000000000 */
[----:B---3--:R3:W4:Y:S01]  /*0670*/  SYNCS.EXCH.64 URZ, [UR4], UR6 ;  /* 0x0000000604ff75b2 */ /* 0x0087220008000100 */
[----:B------:R3:W1:Y:S01]  /*0680*/  SYNCS.EXCH.64 URZ, [UR4+0x148], UR6 ;  /* 0x0001480604ff75b2 */ /* 0x0006620008000100 */
        /* <DEDUP_REMOVED lines=79> */
[----:B------:R3:W1:Y:S02]  /*0b80*/  SYNCS.EXCH.64 URZ, [UR4+0x288], UR6 ;  /* 0x0002880604ff75b2 */ /* 0x0006640008000100 */
[----:B---34-:R-:W-:Y:S01]  /*0b90*/  NOP ;  /* 0x0000000000007918 */ /* 0x018fe20000000000 */
.L_x_10:
[----:B------:R-:W-:Y:S05]  /*0ba0*/  BSYNC.RECONVERGENT B0 ;  /* 0x0000000000007941 */ /* 0x000fea0003800200 */
.L_x_9:
[----:B------:R-:W3:Y:S01]  /*0bb0*/  SHFL.IDX PT, R0, R157, RZ, 0x1f ;  /* 0x00001fff9d007589 */ /* 0x000ee200000e0000 */
[----:B------:R-:W-:Y:S01]  /*0bc0*/  NOP ;  /* 0x0000000000007918 */ /* 0x000fe20000000000 */
[----:B---3--:R-:W-:-:S13]  /*0bd0*/  ISETP.NE.AND P0, PT, R0, 0x1, PT ;  /* 0x000000010000780c */ /* 0x008fda0003f05270 */
[----:B------:R-:W-:Y:S05]  /*0be0*/  @P0 BRA `(.L_x_11) ;  /* 0x0000000000400947 */ /* 0x000fea0003800000 */
[----:B------:R-:W3:Y:S01]  /*0bf0*/  S2UR UR5, SR_CgaCtaId ;  /* 0x00000000000579c3 */ /* 0x000ee20000008800 */
[----:B------:R-:W-:Y:S01]  /*0c00*/  UMOV UR4, 0x400 ;  /* 0x0000040000047882 */ /* 0x000fe20000000000 */
[----:B------:R-:W-:Y:S01]  /*0c10*/  UMOV UR8, 0x20 ;  /* 0x0000002000087882 */ /* 0x000fe20000000000 */
[----:B------:R-:W-:Y:S01]  /*0c20*/  UMOV UR6, 0x80 ;  /* 0x0000008000067882 */ /* 0x000fe20000000000 */
[----:B------:R-:W-:-:S04]  /*0c30*/  UIADD3 UR8, UPT, UPT, -UR8, 0x100000, URZ ;  /* 0x0010000008087890 */ /* 0x000fc8000fffe1ff */
[----:B------:R-:W-:Y:S02]  /*0c40*/  USHF.L.U32 UR9, UR8, 0xb, URZ ;  /* 0x0000000b08097899 */ /* 0x000fe400080006ff */
[----:B------:R-:W-:Y:S02]  /*0c50*/  USHF.L.U32 UR8, UR8, 0x1, URZ ;  /* 0x0000000108087899 */ /* 0x000fe400080006ff */
[----:B------:R-:W-:-:S04]  /*0c60*/  UIADD3 UR6, UPT, UPT, -UR6, 0x100000, URZ ;  /* 0x0010000006067890 */ /* 0x000fc8000fffe1ff */
[----:B------:R-:W-:Y:S02]  /*0c70*/  USHF.L.U32 UR7, UR6, 0xb, URZ ;  /* 0x0000000b06077899 */ /* 0x000fe400080006ff */
[----:B------:R-:W-:Y:S01]  /*0c80*/  USHF.L.U32 UR6, UR6, 0x1, URZ ;  /* 0x0000000106067899 */ /* 0x000fe200080006ff */
[----:B------:R-:W-:Y:S01]  /*0c90*/  ELECT P0, URZ, PT ;  /* 0x0000000000ff782f */ /* 0x000fe20003800000 */
[----:B---3--:R-:W-:Y:S01]  /*0ca0*/  ULEA UR4, UR5, UR4, 0x18 ;  /* 0x0000000405047291 */ /* 0x008fe2000f8ec0ff */
[----:B------:R-:W3:Y:S11]  /*0cb0*/  FENCE.VIEW.ASYNC.S ;  /* 0x00000000000073c6 */ /* 0x000ef60000000000 */
[----:B---3--:R3:W4:Y:S01]  /*0cc0*/  SYNCS.EXCH.64 URZ, [UR4+0x290], UR8 ;  /* 0x0002900804ff75b2 */ /* 0x0087220008000100 */
[----:B------:R3:W1:Y:S01]  /*0cd0*/  SYNCS.EXCH.64 URZ, [UR4+0x298], UR6 ;  /* 0x0002980604ff75b2 */ /* 0x0006620008000100 */
[----:B------:R-:W-:Y:S01]  /*0ce0*/  NOP ;  /* 0x0000000000007918 */ /* 0x000fe20000000000 */
.L_x_11:
[----:B------:R-:W2:Y:S01]  /*0cf0*/  SHFL.IDX PT, R0, R157, RZ, 0x1f ;  /* 0x00001fff9d007589 */ /* 0x000ea200000e0000 */
[----:B------:R-:W-:Y:S01]  /*0d00*/  NOP ;  /* 0x0000000000007918 */ /* 0x000fe20000000000 */
[----:B--2---:R-:W-:-:S13]  /*0d10*/  ISETP.NE.AND P0, PT, R0, 0x3, PT ;  /* 0x000000030000780c */ /* 0x004fda0003f05270 */
[----:B------:R-:W-:Y:S05]  /*0d20*/  @P0 BRA `(.L_x_12) ;  /* 0x0000000000300947 */ /* 0x000fea0003800000 */
[----:B------:R-:W2:Y:S01]  /*0d30*/  S2UR UR5, SR_CgaCtaId ;  /* 0x00000000000579c3 */ /* 0x000ea20000008800 */
[----:B---3--:R-:W-:Y:S01]  /*0d40*/  UMOV UR4, 0x400 ;  /* 0x0000040000047882 */ /* 0x008fe20000000000 */
[----:B------:R-:W-:Y:S01]  /*0d50*/  UMOV UR6, 0x20 ;  /* 0x0000002000067882 */ /* 0x000fe20000000000 */
[----:B------:R-:W-:Y:S01]  /*0d60*/  ELECT P0, URZ, PT ;  /* 0x0000000000ff782f */ /* 0x000fe20003800000 */
[----:B------:R-:W-:-:S04]  /*0d70*/  UIADD3 UR6, UPT, UPT, -UR6, 0x100000, URZ ;  /* 0x0010000006067890 */ /* 0x000fc8000fffe1ff */
[----:B------:R-:W-:Y:S02]  /*0d80*/  USHF.L.U32 UR7, UR6, 0xb, URZ ;  /* 0x0000000b06077899 */ /* 0x000fe400080006ff */
[----:B------:R-:W-:Y:S02]  /*0d90*/  USHF.L.U32 UR6, UR6, 0x1, URZ ;  /* 0x0000000106067899 */ /* 0x000fe400080006ff */
[----:B--2---:R-:W-:Y:S01]  /*0da0*/  ULEA UR4, UR5, UR4, 0x18 ;  /* 0x0000000405047291 */ /* 0x004fe2000f8ec0ff */
[----:B------:R-:W2:Y:S11]  /*0db0*/  FENCE.VIEW.ASYNC.S ;  /* 0x00000000000073c6 */ /* 0x000eb60000000000 */
[----:B--2---:R2:W3:Y:S01]  /*0dc0*/  SYNCS.EXCH.64 URZ, [UR4+0x2a0], UR6 ;  /* 0x0002a00604ff75b2 */ /* 0x0044e20008000100 */
[----:B------:R2:W1:Y:S01]  /*0dd0*/  SYNCS.EXCH.64 URZ, [UR4+0x2a8], UR6 ;  /* 0x0002a80604ff75b2 */ /* 0x0004620008000100 */
[----:B------:R-:W-:Y:S01]  /*0de0*/  NOP ;  /* 0x0000000000007918 */ /* 0x000fe20000000000 */
.L_x_12:
[----:B------:R-:W4:Y:S01]  /*0df0*/  SHFL.IDX PT, R0, R157, RZ, 0x1f ;  /* 0x00001fff9d007589 */ /* 0x000f2200000e0000 */
[----:B------:R-:W-:Y:S01]  /*0e00*/  NOP ;  /* 0x0000000000007918 */ /* 0x000fe20000000000 */
[----:B----4-:R-:W-:-:S13]  /*0e10*/  ISETP.NE.AND P0, PT, R0, 0x4, PT ;  /* 0x000000040000780c */ /* 0x010fda0003f05270 */
[----:B------:R-:W-:Y:S05]  /*0e20*/  @P0 BRA `(.L_x_13) ;  /* 0x0000000000440947 */ /* 0x000fea0003800000 */
[----:B------:R-:W4:Y:S01]  /*0e30*/  S2UR UR5, SR_CgaCtaId ;  /* 0x00000000000579c3 */ /* 0x000f220000008800 */
[----:B--23--:R-:W-:Y:S01]  /*0e40*/  UMOV UR4, 0x1e0 ;  /* 0x000001e000047882 */ /* 0x00cfe20000000000 */
[----:B------:R-:W-:Y:S01]  /*0e50*/  UMOV UR6, 0x400 ;  /* 0x0000040000067882 */ /* 0x000fe20000000000 */
[----:B------:R-:W-:Y:S01]  /*0e60*/  USEL UR4, UR4, 0x1a0, UP3 ;  /* 0x000001a004047887 */ /* 0x000fe20009800000 */
[----:B------:R-:W-:Y:S01]  /*0e70*/  UMOV UR8, 0x1 ;  /* 0x0000000100087882 */ /* 0x000fe20000000000 */
[----:B------:R-:W-:Y:S01]  /*0e80*/  ELECT P0, URZ, PT ;  /* 0x0000000000ff782f */ /* 0x000fe20003800000 */
[----:B------:R-:W-:-:S04]  /*0e90*/  UIADD3 UR8, UPT, UPT, -UR8, 0x100000, URZ ;  /* 0x0010000008087890 */ /* 0x000fc8000fffe1ff */
[----:B------:R-:W-:Y:S02]  /*0ea0*/  USHF.L.U32 UR9, UR8, 0xb, URZ ;  /* 0x0000000b08097899 */ /* 0x000fe400080006ff */
[----:B------:R-:W-:Y:S02]  /*0eb0*/  USHF.L.U32 UR8, UR8, 0x1, URZ ;  /* 0x0000000108087899 */ /* 0x000fe400080006ff */
[----:B----4-:R-:W-:Y:S02]  /*0ec0*/  ULEA UR6, UR5, UR6, 0x18 ;  /* 0x0000000605067291 */ /* 0x010fe4000f8ec0ff */
[----:B------:R-:W-:-:S04]  /*0ed0*/  UIADD3 UR4, UPT, UPT, -UR4, 0x100000, URZ ;  /* 0x0010000004047890 */ /* 0x000fc8000fffe1ff */
[----:B------:R-:W-:Y:S02]  /*0ee0*/  USHF.L.U32 UR5, UR4, 0xb, URZ ;  /* 0x0000000b04057899 */ /* 0x000fe400080006ff */
[----:B------:R-:W-:Y:S01]  /*0ef0*/  USHF.L.U32 UR4, UR4, 0x1, URZ ;  /* 0x0000000104047899 */ /* 0x000fe200080006ff */
[----:B------:R-:W2:Y:S03]  /*0f00*/  FENCE.VIEW.ASYNC.S ;  /* 0x00000000000073c6 */ /* 0x000ea60000000000 */
[----:B--2---:R4:W2:Y:S08]  /*0f10*/  SYNCS.EXCH.64 URZ, [UR6+0x2b0], UR8 ;  /* 0x0002b00806ff75b2 */ /* 0x0048b00008000100 */
[----:B------:R4:W3:Y:S02]  /*0f20*/  SYNCS.EXCH.64 URZ, [UR6+0x2b8], UR4 ;  /* 0x0002b80406ff75b2 */ /* 0x0008e40008000100 */
[----:B----4-:R-:W-:Y:S01]  /*0f30*/  NOP ;  /* 0x0000000000007918 */ /* 0x010fe20000000000 */
.L_x_13:
[----:B------:R-:W4:Y:S01]  /*0f40*/  SHFL.IDX PT, R0, R157, RZ, 0x1f ;  /* 0x00001fff9d007589 */ /* 0x000f2200000e0000 */
[----:B------:R-:W-:Y:S01]  /*0f50*/  ISETP.NE.OR P1, PT, RZ, UR18, !P1 ;  /* 0x00000012ff007c0c */ /* 0x000fe2000cf25670 */
[----:B------:R-:W-:Y:S01]  /*0f60*/  NOP ;  /* 0x0000000000007918 */ /* 0x000fe20000000000 */
[----:B----4-:R-:W-:-:S13]  /*0f70*/  ISETP.NE.AND P0, PT, R0, 0x5, PT ;  /* 0x000000050000780c */ /* 0x010fda0003f05270 */
[----:B------:R-:W-:Y:S05]  /*0f80*/  @P0 BRA `(.L_x_14) ;  /* 0x0000000000480947 */ /* 0x000fea0003800000 */
[----:B------:R-:W4:Y:S01]  /*0f90*/  S2UR UR5, SR_CgaCtaId ;  /* 0x00000000000579c3 */ /* 0x000f220000008800 */
[----:B--23--:R-:W-:Y:S01]  /*0fa0*/  UMOV UR4, 0x400 ;  /* 0x0000040000047882 */ /* 0x00cfe20000000000 */
        /* <DEDUP_REMOVED lines=9> */
[----:B----4-:R-:W-:Y:S01]  /*1040*/  ULEA UR4, UR5, UR4, 0x18 ;  /* 0x0000000405047291 */ /* 0x010fe2000f8ec0ff */
[----:B------:R-:W2:Y:S11]  /*1050*/  FENCE.VIEW.ASYNC.S ;  /* 0x00000000000073c6 */ /* 0x000eb60000000000 */
[----:B--2---:R4:W2:Y:S01]  /*1060*/  SYNCS.EXCH.64 URZ, [UR4+0x2c0], UR6 ;  /* 0x0002c00604ff75b2 */ /* 0x0048a20008000100 */
[----:B------:R4:W3:Y:S01]  /*1070*/  SYNCS.EXCH.64 URZ, [UR4+0x2d0], UR8 ;  /* 0x0002d00804ff75b2 */ /* 0x0008e20008000100 */
[----:B------:R4:W1:Y:S01]  /*1080*/  SYNCS.EXCH.64 URZ, [UR4+0x2c8], UR6 ;  /* 0x0002c80604ff75b2 */ /* 0x0008620008000100 */
[----:B------:R4:W1:Y:S02]  /*1090*/  SYNCS.EXCH.64 URZ, [UR4+0x2d8], UR8 ;  /* 0x0002d80804ff75b2 */ /* 0x0008640008000100 */
[----:B----4-:R-:W-:Y:S01]  /*10a0*/  NOP ;  /* 0x0000000000007918 */ /* 0x010fe20000000000 */
.L_x_14:
[----:B--23--:R-:W2:Y:S01]  /*10b0*/  S2UR UR7, SR_CgaCtaId ;  /* 0x00000000000779c3 */ /* 0x00cea20000008800 */
[----:B------:R-:W-:Y:S01]  /*10c0*/  VOTEU.ALL UP0, P1 ;  /* 0x0000000000ff7886 */ /* 0x000fe20000800000 */
[----:B------:R-:W-:Y:S01]  /*10d0*/  UMOV UR4, 0x20 ;  /* 0x0000002000047882 */ /* 0x000fe20000000000 */
[----:B------:R-:W-:Y:S01]  /*10e0*/  NOP ;  /* 0x0000000000007918 */ /* 0x000fe20000000000 */
[----:B-1----:R-:W-:Y:S01]  /*10f0*/  LOP3.LUT R3, R142, 0x1f, RZ, 0xc0, !PT ;  /* 0x0000001f8e037812 */ /* 0x002fe200078ec0ff */
[----:B------:R-:W-:Y:S01]  /*1100*/  UISETP.NE.AND UP4, UPT, UR18, URZ, UPT ;  /* 0x000000ff1200728c */ /* 0x000fe2000bf85270 */
[----:B------:R-:W-:Y:S01]  /*1110*/  @!UP0 UMOV UR6, 0x400 ;  /* 0x0000040000068882 */ /* 0x000fe20000000000 */
[----:B------:R-:W-:-:S04]  /*1120*/  @!UP0 UIADD3 UR4, UPT, UPT, -UR4, 0x100000, URZ ;  /* 0x0010000004048890 */ /* 0x000fc8000fffe1ff */
[----:B------:R-:W-:Y:S02]  /*1130*/  @!UP0 USHF.L.U32 UR5, UR4, 0xb, URZ ;  /* 0x0000000b04058899 */ /* 0x000fe400080006ff */
[----:B------:R-:W-:Y:S02]  /*1140*/  @!UP0 USHF.L.U32 UR4, UR4, 0x1, URZ ;  /* 0x0000000104048899 */ /* 0x000fe400080006ff */
[----:B--2---:R-:W-:Y:S01]  /*1150*/  @!UP0 ULEA UR6, UR7, UR6, 0x18 ;  /* 0x0000000607068291 */ /* 0x004fe2000f8ec0ff */
[----:B------:R-:W1:Y:S01]  /*1160*/  LDCU UR7, c[0x0][0x36c] ;  /* 0x00006d80ff0777ac */ /* 0x000e620008000800 */
[----:B------:R-:W-:Y:S01]  /*1170*/  VOTEU.ALL UP0, P1 ;  /* 0x0000000000ff7886 */ /* 0x000fe20000800000 */
[----:B------:R-:W2:Y:S09]  /*1180*/  FENCE.VIEW.ASYNC.S ;  /* 0x00000000000073c6 */ /* 0x000eb20000000000 */
[----:B--2---:R2:W3:Y:S01]  /*1190*/  @!UP0 SYNCS.EXCH.64 URZ, [UR6+0x2e0], UR4 ;  /* 0x0002e00406ff85b2 */ /* 0x0044e20008000100 */
[----:B-1----:R-:W-:-:S09]  /*11a0*/  UISETP.EQ.U32.AND UP6, UPT, UR7, 0x1, UPT ;  /* 0x000000010700788c */ /* 0x002fd2000bfc2070 */
[----:B--2---:R-:W-:Y:S05]  /*11b0*/  BRA.U !UP6, `(.L_x_15) ;  /* 0x000000010e087547 */ /* 0x004fea000b800000 */
[----:B---3--:R-:W-:Y:S01]  /*11c0*/  UCGABAR_ARV ;  /* 0x00000000000079c7 */ /* 0x008fe20008000000 */
[----:B------:R-:W-:Y:S05]  /*11d0*/  BRA `(.L_x_16) ;  /* 0x0000000000047947 */ /* 0x000fea0003800000 */
.L_x_15:
[----:B---3--:R-:W-:Y:S01]  /*11e0*/  NOP ;  /* 0x0000000000007918 */ /* 0x008fe20000000000 */
.L_x_16:
[----:B------:R-:W1:Y:S01]  /*11f0*/  S2UR UR20, SR_CTAID.X ;  /* 0x00000000001479c3 */ /* 0x000e620000002500 */
[----:B------:R-:W-:-:S05]  /*1200*/  CS2R.32 R160, SR_CgaSize ;  /* 0x0000000000a07805 */ /* 0x000fca0000008a00 */
[----:B------:R-:W-:-:S05]  /*1210*/  IMAD R160, R160, -0xa0, RZ ;  /* 0xffffff60a0a07824 */ /* 0x000fca00078e02ff */
[----:B------:R-:W-:-:S14]  /*1220*/  R2UR UR5, R160 ;  /* 0x00000000a00572ca */ /* 0x000fdc00000e0000 */
[----:B------:R-:W2:Y:S01]  /*1230*/  LDCU UR5, c[0x0][UR5+0x2b0] ;  /* 0x00005600050577ac */ /* 0x000ea20008000800 */
[----:B------:R-:W-:-:S05]  /*1240*/  CS2R.32 R160, SR_CgaSize ;  /* 0x0000000000a07805 */ /* 0x000fca0000008a00 */
[----:B------:R-:W-:-:S05]  /*1250*/  IMAD R160, R160, -0xa0, RZ ;  /* 0xffffff60a0a07824 */ /* 0x000fca00078e02ff */
[----:B------:R-:W-:-:S14]  /*1260*/  R2UR UR4, R160 ;  /* 0x00000000a00472ca */ /* 0x000fdc00000e0000 */
[----:B------:R-:W3:Y:S01]  /*1270*/  LDCU UR4, c[0x0][UR4+0x2b4] ;  /* 0x00005680040477ac */ /* 0x000ee20008000800 */
[----:B------:R-:W4:Y:S01]  /*1280*/  S2UR UR47, SR_CTAID.Y ;  /* 0x00000000002f79c3 */ /* 0x000f220000002600 */
[----:B------:R-:W-:-:S05]  /*1290*/  CS2R.32 R160, SR_CgaSize ;  /* 0x0000000000a07805 */ /* 0x000fca0000008a00 */
[----:B------:R-:W-:-:S05]  /*12a0*/  IMAD R160, R160, -0xa0, RZ ;  /* 0xffffff60a0a07824 */ /* 0x000fca00078e02ff */
[----:B------:R-:W-:-:S14]  /*12b0*/  R2UR UR7, R160 ;  /* 0x00000000a00772ca */ /* 0x000fdc00000e0000 */
[----:B------:R-:W3:Y:S01]  /*12c0*/  LDCU UR7, c[0x0][UR7+0x2a4] ;  /* 0x00005480070777ac */ /* 0x000ee20008000800 */
[----:B------:R-:W-:-:S05]  /*12d0*/  CS2R.32 R160, SR_CgaSize ;  /* 0x0000000000a07805 */ /* 0x000fca0000008a00 */
[----:B------:R-:W-:-:S05]  /*12e0*/  IMAD R160, R160, -0xa0, RZ ;  /* 0xffffff60a0a07824 */ /* 0x000fca00078e02ff */
[----:B------:R-:W-:-:S14]  /*12f0*/  R2UR UR63, R160 ;  /* 0x00000000a03f72ca */ /* 0x000fdc00000e0000 */
[----:B------:R-:W3:Y:S01]  /*1300*/  LDCU UR63, c[0x0][UR63+0x2a0] ;  /* 0x000054003f3f77ac */ /* 0x000ee20008000800 */
[----:B------:R-:W3:Y:S01]  /*1310*/  LDCU UR19, c[0x0][0xb24] ;  /* 0x00016480ff1377ac */ /* 0x000ee20008000800 */
[----:B------:R-:W3:Y:S01]  /*1320*/  LDCU UR39, c[0x0][0xb24] ;  /* 0x00016480ff2777ac */ /* 0x000ee20008000800 */
[----:B-1----:R-:W-:Y:S01]  /*1330*/  I2FP.F32.U32 R2, UR20 ;  /* 0x0000001400027c45 */ /* 0x002fe20008201000 */
[----:B------:R-:W1:Y:S04]  /*1340*/  LDCU UR23, c[0x0][0xb30] ;  /* 0x00016600ff1777ac */ /* 0x000e680008000800 */
[----:B--2---:R-:W-:Y:S01]  /*1350*/  FMUL R2, R2, UR5 ;  /* 0x0000000502027c20 */ /* 0x004fe20008400000 */
[----:B----4-:R-:W-:-:S05]  /*1360*/  I2FP.F32.U32 R0, UR47 ;  /* 0x0000002f00007c45 */ /* 0x010fca0008201000 */
[----:B------:R-:W2:Y:S01]  /*1370*/  F2I.U32.TRUNC.NTZ R2, R2 ;  /* 0x0000000200027305 */ /* 0x000ea2000020f000 */
[----:B---3--:R-:W-:-:S07]  /*1380*/  FMUL R0, R0, UR4 ;  /* 0x0000000400007c20 */ /* 0x008fce0008400000 */
[----:B------:R-:W3:Y:S01]  /*1390*/  F2I.U32.TRUNC.NTZ R0, R0 ;  /* 0x0000000000007305 */ /* 0x000ee2000020f000 */
[----:B--2---:R-:W-:Y:S02]  /*13a0*/  R2UR UR4, R2 ;  /* 0x00000000020472ca */ /* 0x004fe400000e0000 */
[----:B------:R-:W-:Y:S02]  /*13b0*/  PRMT R2, RZ, 0x7610, R2 ;  /* 0x00007610ff027816 */ /* 0x000fe40000000002 */
[----:B---3--:R-:W-:Y:S02]  /*13c0*/  R2UR UR6, R0 ;  /* 0x00000000000672ca */ /* 0x008fe400000e0000 */
[----:B------:R-:W-:-:S07]  /*13d0*/  PRMT R0, RZ, 0x7610, R0 ;  /* 0x00007610ff007816 */ /* 0x000fce0000000000 */
[----:B------:R-:W-:-:S04]  /*13e0*/  UIADD3 UR5, UPT, UPT, -UR4, URZ, URZ ;  /* 0x000000ff04057290 */ /* 0x000fc8000fffe1ff */
[----:B------:R-:W-:Y:S02]  /*13f0*/  UIMAD UR63, UR63, UR5, UR20 ;  /* 0x000000053f3f72a4 */ /* 0x000fe4000f8e0214 */
[----:B------:R-:W-:-:S04]  /*1400*/  UIADD3 UR4, UPT, UPT, -UR6, URZ, URZ ;  /* 0x000000ff06047290 */ /* 0x000fc8000fffe1ff */
[----:B------:R-:W-:-:S06]  /*1410*/  UIMAD UR4, UR7, UR4, UR47 ;  /* 0x00000004070472a4 */ /* 0x000fcc000f8e022f */
[----:B------:R-:W-:Y:S01]  /*1420*/  IMAD.U32 R160, RZ, RZ, UR4 ;  /* 0x00000004ffa07e24 */ /* 0x000fe2000f8e00ff */
[----:B-1----:R-:W-:Y:S06]  /*1430*/  BRA.U UP4, `(.L_x_17) ;  /* 0x00000001042c7547 */ /* 0x002fec000b800000 */
[----:B------:R-:W-:Y:S01]  /*1440*/  R2UR UR4, R160 ;  /* 0x00000000a00472ca */ /* 0x000fe200000e0000 */
[----:B------:R-:W-:-:S12]  /*1450*/  UMOV UR7, 0x3 ;  /* 0x0000000300077882 */ /* 0x000fd80000000000 */
[----:B------:R-:W-:Y:S02]  /*1460*/  UISETP.NE.AND UP0, UPT, UR4, URZ, UPT ;  /* 0x000000ff0400728c */ /* 0x000fe4000bf05270 */
[----:B------:R-:W-:Y:S02]  /*1470*/  ULOP3.LUT UR4, UR63, 0xfffffffe, URZ, 0xc0, !UPT ;  /* 0xfffffffe3f047892 */ /* 0x000fe4000f8ec0ff */
[----:B------:R-:W-:Y:S02]  /*1480*/  UISETP.LT.U32.OR UP0, UPT, UR63, 0x2, !UP0 ;  /* 0x000000023f00788c */ /* 0x000fe4000c701470 */
[----:B------:R-:W-:Y:S02]  /*1490*/  USHF.L.U32 UR4, UR7, UR4, URZ ;  /* 0x0000000407047299 */ /* 0x000fe400080006ff */
[----:B------:R-:W-:Y:S02]  /*14a0*/  USEL UR6, URZ, 0x1, !UP0 ;  /* 0x00000001ff067887 */ /* 0x000fe4000c000000 */
[----:B------:R-:W-:-:S02]  /*14b0*/  USEL UR5, URZ, 0x2, !UP0 ;  /* 0x00000002ff057887 */ /* 0x000fc4000c000000 */
[----:B------:R-:W-:Y:S02]  /*14c0*/  IMAD.U32 R0, RZ, RZ, UR4 ;  /* 0x00000004ff007e24 */ /* 0x000fe4000f8e00ff */
[----:B------:R-:W-:-:S06]  /*14d0*/  UIADD3 UR5, UPT, UPT, UR6, UR5, URZ ;  /* 0x0000000506057290 */ /* 0x000fcc000fffe0ff */
[----:B------:R-:W-:-:S07]  /*14e0*/  MOV R2, UR5 ;  /* 0x0000000500027c02 */ /* 0x000fce0008000f00 */
.L_x_17:
[----:B------:R-:W1:Y:S01]  /*14f0*/  S2UR UR46, SR_CTAID.Z ;  /* 0x00000000002e79c3 */ /* 0x000e620000002700 */
[----:B------:R-:W-:Y:S01]  /*1500*/  UISETP.GE.AND UP0, UPT, UR19, 0x1, UPT ;  /* 0x000000011300788c */ /* 0x000fe2000bf06270 */
[----:B------:R-:W-:-:S08]  /*1510*/  UMOV UR45, UR20 ;  /* 0x00000014002d7c82 */ /* 0x000fd00008000000 */
[----:B------:R-:W-:Y:S05]  /*1520*/  BRA.U !UP0, `(.L_x_18) ;  /* 0x0000000108d47547 */ /* 0x000fea000b800000 */
[----:B------:R-:W2:Y:S01]  /*1530*/  LDCU.128 UR12, c[0x0][0xb10] ;  /* 0x00016200ff0c77ac */ /* 0x000ea20008000c00 */
[----:B------:R-:W3:Y:S01]  /*1540*/  LDCU UR21, c[0x0][0xb0c] ;  /* 0x00016180ff1577ac */ /* 0x000ee20008000800 */
[----:B------:R-:W4:Y:S01]  /*1550*/  LDCU UR6, c[0x0][0x370] ;  /* 0x00006e00ff0677ac */ /* 0x000f220008000800 */
[----:B------:R-:W1:Y:S01]  /*1560*/  LDCU UR7, c[0x0][0x374] ;  /* 0x00006e80ff0777ac */ /* 0x000e620008000800 */
[----:B------:R-:W1:Y:S01]  /*1570*/  LDCU UR22, c[0x0][0xb20] ;  /* 0x00016400ff1677ac */ /* 0x000e620008000800 */
[----:B--2---:R-:W-:Y:S02]  /*1580*/  UIMAD.WIDE.U32 UR4, UR20, UR12, URZ ;  /* 0x0000000c140472a5 */ /* 0x004fe4000f8e00ff */
[----:B---3--:R-:W-:Y:S01]  /*1590*/  UISETP.NE.AND UP0, UPT, UR21, 0x1, UPT ;  /* 0x000000011500788c */ /* 0x008fe2000bf05270 */
[----:B------:R-:W2:Y:S01]  /*15a0*/  LDCU.64 UR8, c[0x0][0xb28] ;  /* 0x00016500ff0877ac */ /* 0x000ea20008000a00 */
[----:B----4-:R-:W-:-:S03]  /*15b0*/  UIMAD.WIDE.U32 UR10, UR6, UR12, URZ ;  /* 0x0000000c060a72a5 */ /* 0x010fc6000f8e00ff */
[----:B------:R-:W-:Y:S01]  /*15c0*/  UMOV UR4, UR5 ;  /* 0x0000000500047c82 */ /* 0x000fe20008000000 */
[----:B------:R-:W-:Y:S02]  /*15d0*/  UISETP.NE.AND UP1, UPT, UR19, 0x1, UPT ;  /* 0x000000011300788c */ /* 0x000fe4000bf25270 */
[----:B------:R-:W-:Y:S01]  /*15e0*/  USHF.R.U32.HI UR4, URZ, UR13, UR4 ;  /* 0x0000000dff047299 */ /* 0x000fe20008011604 */
[----:B------:R-:W-:Y:S01]  /*15f0*/  UMOV UR10, UR11 ;  /* 0x0000000b000a7c82 */ /* 0x000fe20008000000 */
[----:B------:R-:W-:Y:S02]  /*1600*/  UIMAD.WIDE.U32 UR16, UR47, UR15, URZ ;  /* 0x0000000f2f1072a5 */ /* 0x000fe4000f8e00ff */
[----:B------:R-:W-:Y:S02]  /*1610*/  USEL UR5, UR20, UR4, !UP0 ;  /* 0x0000000414057287 */ /* 0x000fe4000c000000 */
[----:B------:R-:W-:Y:S02]  /*1620*/  @UP0 USHF.R.U32.HI UR6, URZ, UR13, UR10 ;  /* 0x0000000dff060299 */ /* 0x000fe4000801160a */
[----:B------:R-:W-:-:S02]  /*1630*/  UISETP.NE.AND UP0, UPT, UR14, 0x1, UPT ;  /* 0x000000010e00788c */ /* 0x000fc4000bf05270 */
[----:B-1----:R-:W-:Y:S02]  /*1640*/  UIMAD.WIDE.U32 UR10, UR7, UR15, URZ ;  /* 0x0000000f070a72a5 */ /* 0x002fe4000f8e00ff */
[----:B--2---:R-:W-:Y:S01]  /*1650*/  UIMAD.WIDE.U32 UR12, UR6, UR8, URZ ;  /* 0x00000008060c72a5 */ /* 0x004fe2000f8e00ff */
[----:B------:R-:W-:Y:S01]  /*1660*/  UMOV UR4, UR17 ;  /* 0x0000001100047c82 */ /* 0x000fe20008000000 */
[----:B------:R-:W-:-:S03]  /*1670*/  UIADD3 UR45, UPT, UPT, -UR5, URZ, URZ ;  /* 0x000000ff052d7290 */ /* 0x000fc6000fffe1ff */
[----:B------:R-:W-:Y:S01]  /*1680*/  UMOV UR10, UR11 ;  /* 0x0000000b000a7c82 */ /* 0x000fe20008000000 */
[----:B------:R-:W-:Y:S02]  /*1690*/  USHF.R.U32.HI UR4, URZ, UR22, UR4 ;  /* 0x00000016ff047299 */ /* 0x000fe40008011604 */
[----:B------:R-:W-:Y:S01]  /*16a0*/  @UP0 USHF.R.U32.HI UR7, URZ, UR22, UR10 ;  /* 0x00000016ff070299 */ /* 0x000fe2000801160a */
[----:B------:R-:W-:Y:S01]  /*16b0*/  UMOV UR12, UR13 ;  /* 0x0000000d000c7c82 */ /* 0x000fe20008000000 */
[----:B------:R-:W-:Y:S02]  /*16c0*/  USEL UR4, UR47, UR4, !UP0 ;  /* 0x000000042f047287 */ /* 0x000fe4000c000000 */
[----:B------:R-:W-:Y:S02]  /*16d0*/  UIMAD.WIDE.U32 UR10, UR7, UR8, URZ ;  /* 0x00000008070a72a5 */ /* 0x000fe4000f8e00ff */
[----:B------:R-:W-:Y:S02]  /*16e0*/  @UP1 USHF.R.U32.HI UR6, URZ, UR9, UR12 ;  /* 0x00000009ff061299 */ /* 0x000fe4000801160c */
[----:B------:R-:W-:-:S02]  /*16f0*/  UIMAD.WIDE.U32 UR12, UR4, UR8, URZ ;  /* 0x00000008040c72a5 */ /* 0x000fc4000f8e00ff */
[----:B------:R-:W-:Y:S01]  /*1700*/  UIMAD UR45, UR21, UR45, UR20 ;  /* 0x0000002d152d72a4 */ /* 0x000fe2000f8e0214 */
[----:B------:R-:W-:Y:S02]  /*1710*/  UMOV UR10, UR11 ;  /* 0x0000000b000a7c82 */ /* 0x000fe40008000000 */
[----:B------:R-:W-:Y:S02]  /*1720*/  @UP1 USHF.R.U32.HI UR7, URZ, UR9, UR10 ;  /* 0x00000009ff071299 */ /* 0x000fe4000801160a */
[----:B------:R-:W-:Y:S02]  /*1730*/  UIMAD UR10, UR6, UR19, URZ ;  /* 0x00000013060a72a4 */ /* 0x000fe4000f8e02ff */
[----:B------:R-:W-:-:S04]  /*1740*/  UIMAD UR7, UR7, UR19, URZ ;  /* 0x00000013070772a4 */ /* 0x000fc8000f8e02ff */
[----:B------:R-:W-:-:S03]  /*1750*/  UISETP.GE.AND UP0, UPT, UR4, UR7, UPT ;  /* 0x000000070400728c */ /* 0x000fc6000bf06270 */
[----:B------:R-:W-:Y:S01]  /*1760*/  UMOV UR7, UR13 ;  /* 0x0000000d00077c82 */ /* 0x000fe20008000000 */
[----:B------:R-:W-:Y:S02]  /*1770*/  UISETP.GE.OR UP0, UPT, UR5, UR10, UP0 ;  /* 0x0000000a0500728c */ /* 0x000fe40008706670 */
[----:B------:R-:W-:Y:S02]  /*1780*/  UIMAD.WIDE.U32 UR10, UR5, UR8, URZ ;  /* 0x00000008050a72a5 */ /* 0x000fe4000f8e00ff */
[----:B------:R-:W-:Y:S02]  /*1790*/  USHF.R.U32.HI UR7, URZ, UR9, UR7 ;  /* 0x00000009ff077299 */ /* 0x000fe40008011607 */
[----:B------:R-:W-:Y:S02]  /*17a0*/  UIADD3 UR10, UPT, UPT, -UR4, URZ, URZ ;  /* 0x000000ff040a7290 */ /* 0x000fe4000fffe1ff */
[----:B------:R-:W-:Y:S02]  /*17b0*/  USEL UR7, UR4, UR7, !UP1 ;  /* 0x0000000704077287 */ /* 0x000fe4000c800000 */
[----:B------:R-:W-:Y:S01]  /*17c0*/  UIMAD UR10, UR14, UR10, UR47 ;  /* 0x0000000a0e0a72a4 */ /* 0x000fe2000f8e022f */
[----:B------:R-:W-:-:S02]  /*17d0*/  @!UP0 UMOV UR8, UR11 ;  /* 0x0000000b00088c82 */ /* 0x000fc40008000000 */
[----:B------:R-:W-:Y:S02]  /*17e0*/  @!UP0 USHF.R.U32.HI UR8, URZ, UR9, UR8 ;  /* 0x00000009ff088299 */ /* 0x000fe40008011608 */
[----:B------:R-:W-:Y:S02]  /*17f0*/  UIADD3 UR9, UPT, UPT, -UR7, URZ, URZ ;  /* 0x000000ff07097290 */ /* 0x000fe4000fffe1ff */
[----:B------:R-:W-:Y:S02]  /*1800*/  @!UP0 USEL UR8, UR5, UR8, !UP1 ;  /* 0x0000000805088287 */ /* 0x000fe4000c800000 */
[----:B------:R-:W-:Y:S02]  /*1810*/  UIMAD UR9, UR19, UR9, UR4 ;  /* 0x00000009130972a4 */ /* 0x000fe4000f8e0204 */
[----:B------:R-:W-:Y:S02]  /*1820*/  @!UP0 UIADD3 UR7, UPT, UPT, UR7, -UR8, URZ ;  /* 0x8000000807078290 */ /* 0x000fe4000fffe0ff */
[----:B------:R-:W-:-:S02]  /*1830*/  @!UP0 UIMAD UR6, UR9, UR6, UR8 ;  /* 0x00000006090682a4 */ /* 0x000fc4000f8e0208 */
[----:B------:R-:W-:-:S04]  /*1840*/  @!UP0 UIMAD UR4, UR7, UR19, UR5 ;  /* 0x00000013070482a4 */ /* 0x000fc8000f8e0205 */
[----:B------:R-:W-:Y:S01]  /*1850*/  UIMAD UR47, UR4, UR14, UR10 ;  /* 0x0000000e042f72a4 */ /* 0x000fe2000f8e020a */
[----:B------:R-:W-:Y:S02]  /*1860*/  @!UP0 UMOV UR5, UR6 ;  /* 0x0000000600058c82 */ /* 0x000fe40008000000 */
[----:B------:R-:W-:-:S12]  /*1870*/  UIMAD UR45, UR5, UR21, UR45 ;  /* 0x00000015052d72a4 */ /* 0x000fd8000f8e022d */
.L_x_18:
[----:B------:R-:W-:-:S09]  /*1880*/  UISETP.NE.AND UP0, UPT, UR23, 0x1, UPT ;  /* 0x000000011700788c */ /* 0x000fd2000bf05270 */
[----:B------:R-:W-:Y:S05]  /*1890*/  BRA.U UP0, `(.L_x_19) ;  /* 0x0000000100407547 */ /* 0x000fea000b800000 */
[----:B------:R-:W2:Y:S01]  /*18a0*/  LDCU.128 UR8, c[0x0][0xb10] ;  /* 0x00016200ff0877ac */ /* 0x000ea20008000c00 */
[----:B------:R-:W3:Y:S01]  /*18b0*/  LDCU UR12, c[0x0][0xb0c] ;  /* 0x00016180ff0c77ac */ /* 0x000ee20008000800 */
[----:B------:R-:W4:Y:S01]  /*18c0*/  LDCU UR13, c[0x0][0xb20] ;  /* 0x00016400ff0d77ac */ /* 0x000f220008000800 */
[----:B--2---:R-:W-:Y:S02]  /*18d0*/  UIMAD.WIDE.U32 UR4, UR45, UR8, URZ ;  /* 0x000000082d0472a5 */ /* 0x004fe4000f8e00ff */
[----:B------:R-:W-:Y:S02]  /*18e0*/  UIMAD.WIDE.U32 UR6, UR47, UR11, URZ ;  /* 0x0000000b2f0672a5 */ /* 0x000fe4000f8e00ff */
[----:B---3--:R-:W-:Y:S02]  /*18f0*/  UISETP.NE.AND UP0, UPT, UR12, 0x1, UPT ;  /* 0x000000010c00788c */ /* 0x008fe4000bf05270 */
[----:B------:R-:W-:-:S03]  /*1900*/  USHF.R.U32.HI UR5, URZ, UR9, UR5 ;  /* 0x00000009ff057299 */ /* 0x000fc60008011605 */
[----:B------:R-:W-:Y:S01]  /*1910*/  UMOV UR4, UR7 ;  /* 0x0000000700047c82 */ /* 0x000fe20008000000 */
[----:B------:R-:W-:Y:S02]  /*1920*/  USEL UR5, UR45, UR5, !UP0 ;  /* 0x000000052d057287 */ /* 0x000fe4000c000000 */
[----:B------:R-:W-:Y:S02]  /*1930*/  UISETP.NE.AND UP0, UPT, UR10, 0x1, UPT ;  /* 0x000000010a00788c */ /* 0x000fe4000bf05270 */
[----:B----4-:R-:W-:-:S04]  /*1940*/  USHF.R.U32.HI UR4, URZ, UR13, UR4 ;  /* 0x0000000dff047299 */ /* 0x010fc80008011604 */
[----:B------:R-:W-:-:S04]  /*1950*/  USEL UR4, UR47, UR4, !UP0 ;  /* 0x000000042f047287 */ /* 0x000fc8000c000000 */
[----:B------:R-:W-:Y:S02]  /*1960*/  UIADD3 UR6, UPT, UPT, -UR4, UR5, URZ ;  /* 0x0000000504067290 */ /* 0x000fe4000fffe1ff */
[----:B------:R-:W-:Y:S02]  /*1970*/  UIADD3 UR4, UPT, UPT, UR4, -UR5, URZ ;  /* 0x8000000504047290 */ /* 0x000fe4000fffe0ff */
[----:B------:R-:W-:Y:S02]  /*1980*/  UIMAD UR47, UR6, UR10, UR47 ;  /* 0x0000000a062f72a4 */ /* 0x000fe4000f8e022f */
[----:B------:R-:W-:-:S12]  /*1990*/  UIMAD UR45, UR4, UR12, UR45 ;  /* 0x0000000c042d72a4 */ /* 0x000fd8000f8e022d */
.L_x_19:
[----:B------:R-:W-:Y:S05]  /*19a0*/  BRA.U !UP6, `(.L_x_20) ;  /* 0x000000010e0c7547 */ /* 0x000fea000b800000 */
[----:B------:R-:W-:Y:S01]  /*19b0*/  UCGABAR_WAIT ;  /* 0x0000000000007dc7 */ /* 0x000fe20008000000 */
[----:B------:R-:W-:Y:S01]  /*19c0*/  CCTL.IVALL ;  /* 0x00000000ff00798f */ /* 0x000fe20002000000 */
[----:B------:R-:W-:Y:S05]  /*19d0*/  BRA `(.L_x_21) ;  /* 0x0000000000047947 */ /* 0x000fea0003800000 */
.L_x_20:
[----:B------:R-:W-:Y:S06]  /*19e0*/  BAR.SYNC.DEFER_BLOCKING 0x0 ;  /* 0x0000000000007b1d */ /* 0x000fec0000010000 */
.L_x_21:
[----:B------:R-:W-:Y:S05]  /*19f0*/  BRA.U UP5, `(.L_x_22) ;  /* 0x0000002d05a87547 */ /* 0x000fea000b800000 */
[----:B------:R-:W2:Y:S01]  /*1a00*/  LDCU UR5, c[0x0][0x388] ;  /* 0x00007100ff0577ac */ /* 0x000ea20008000800 */
[----:B------:R-:W-:Y:S01]  /*1a10*/  PLOP3.LUT P1, PT, PT, PT, UP3, 0x80, 0x8 ;  /* 0x000000000008781c */ /* 0x000fe20003f2f038 */
[----:B------:R-:W-:Y:S01]  /*1a20*/  IMAD.MOV.U32 R2, RZ, RZ, RZ ;  /* 0x000000ffff027224 */ /* 0x000fe200078e00ff */
[----:B------:R-:W-:Y:S01]  /*1a30*/  ISETP.EQ.OR P2, PT, R3, RZ, P3 ;  /* 0x000000ff0300720c */ /* 0x000fe20001f42670 */
[----:B------:R-:W3:Y:S01]  /*1a40*/  LDCU UR6, c[0x0][0x38c] ;  /* 0x00007180ff0677ac */ /* 0x000ee20008000800 */
[----:B------:R-:W-:Y:S01]  /*1a50*/  PLOP3.LUT P1, PT, P1, PT, PT, 0x8, 0x80 ;  /* 0x000000000080781c */ /* 0x000fe20000f2e170 */
[----:B------:R-:W4:Y:S01]  /*1a60*/  LDCU UR50, c[0x0][0x390] ;  /* 0x00007200ff3277ac */ /* 0x000f220008000800 */
[----:B------:R-:W-:Y:S01]  /*1a70*/  UISETP.NE.AND UP1, UPT, UR18, URZ, UPT ;  /* 0x000000ff1200728c */ /* 0x000fe2000bf25270 */
[----:B------:R-:W1:Y:S01]  /*1a80*/  LDCU UR49, c[0x0][0x370] ;  /* 0x00006e00ff3177ac */ /* 0x000e620008000800 */
[----:B--2---:R-:W-:Y:S01]  /*1a90*/  UIADD3 UR5, UPT, UPT, UR5, 0x1f, URZ ;  /* 0x0000001f05057890 */ /* 0x004fe2000fffe0ff */
[----:B------:R-:W2:Y:S03]  /*1aa0*/  LDCU.64 UR36, c[0x0][0x348] ;  /* 0x00006900ff2477ac */ /* 0x000ea60008000a00 */
[----:B------:R-:W-:-:S02]  /*1ab0*/  USHF.R.S32.HI UR4, URZ, 0x1f, UR5 ;  /* 0x0000001fff047899 */ /* 0x000fc40008011405 */
[----:B------:R-:W-:Y:S02]  /*1ac0*/  USHF.L.U32 UR53, UR20, 0x7, URZ ;  /* 0x0000000714357899 */ /* 0x000fe400080006ff */
[----:B------:R-:W-:Y:S02]  /*1ad0*/  ULEA.HI UR4, UR4, UR5, URZ, 0x5 ;  /* 0x0000000504047291 */ /* 0x000fe4000f8f28ff */
[----:B------:R-:W-:Y:S02]  /*1ae0*/  USHF.L.U32 UR5, UR20, 0x5, URZ ;  /* 0x0000000514057899 */ /* 0x000fe400080006ff */
[----:B------:R-:W-:Y:S02]  /*1af0*/  USHF.R.S32.HI UR4, URZ, 0x5, UR4 ;  /* 0x00000005ff047899 */ /* 0x000fe40008011404 */
[----:B------:R-:W-:Y:S02]  /*1b00*/  ULOP3.LUT UR52, UR5, 0x20, URZ, 0xc0, !UPT ;  /* 0x0000002005347892 */ /* 0x000fe4000f8ec0ff */
[----:B---3--:R-:W-:Y:S01]  /*1b10*/  UIMAD UR4, UR4, UR6, URZ ;  /* 0x00000006040472a4 */ /* 0x008fe2000f8e02ff */
[----:B------:R-:W3:Y:S03]  /*1b20*/  LDCU UR48, c[0x0][0x374] ;  /* 0x00006e80ff3077ac */ /* 0x000ee60008000800 */
[----:B----4-:R-:W-:-:S02]  /*1b30*/  UIMAD UR50, UR4, UR50, URZ ;  /* 0x00000032043272a4 */ /* 0x010fc4000f8e02ff */
[----:B------:R-:W-:Y:S02]  /*1b40*/  USEL UR33, UR38, 0x2, UP1 ;  /* 0x0000000226217887 */ /* 0x000fe40008800000 */
[----:B------:R-:W-:Y:S02]  /*1b50*/  UISETP.NE.AND UP2, UPT, UR50, URZ, UPT ;  /* 0x000000ff3200728c */ /* 0x000fe4000bf45270 */
[----:B------:R-:W-:Y:S01]  /*1b60*/  UISETP.LT.U32.AND UP0, UPT, UR50, 0x29, UPT ;  /* 0x000000293200788c */ /* 0x000fe2000bf01070 */
[----:B------:R-:W-:Y:S01]  /*1b70*/  UMOV UR23, 0x1 ;  /* 0x0000000100177882 */ /* 0x000fe20000000000 */
[----:B------:R-:W-:Y:S02]  /*1b80*/  UMOV UR26, URZ ;  /* 0x000000ff001a7c82 */ /* 0x000fe40008000000 */
[----:B------:R-:W-:Y:S01]  /*1b90*/  USEL UR4, UR50, 0x29, UP0 ;  /* 0x0000002932047887 */ /* 0x000fe20008000000 */
[----:B------:R-:W-:Y:S01]  /*1ba0*/  UMOV UR27, URZ ;  /* 0x000000ff001b7c82 */ /* 0x000fe20008000000 */
[----:B------:R-:W-:-:S02]  /*1bb0*/  UMOV UR34, URZ ;  /* 0x000000ff00227c82 */ /* 0x000fc40008000000 */
[----:B------:R-:W-:Y:S02]  /*1bc0*/  UIADD3 UR5, UPT, UPT, UR4, -0x1, URZ ;  /* 0xffffffff04057890 */ /* 0x000fe4000fffe0ff */
[----:B------:R-:W-:Y:S02]  /*1bd0*/  @!UP2 UIADD3 UR5, UPT, UPT, UR4, URZ, URZ ;  /* 0x000000ff0405a290 */ /* 0x000fe4000fffe0ff */
[----:B-1----:R-:W-:Y:S02]  /*1be0*/  UIADD3 UR46, UPT, UPT, UR50, -UR4, URZ ;  /* 0x80000004322e7290 */ /* 0x002fe4000fffe0ff */
[----:B--23--:R-:W-:-:S12]  /*1bf0*/  UIADD3 UR51, UPT, UPT, UR5, 0x1, URZ ;  /* 0x0000000105337890 */ /* 0x00cfd8000fffe0ff */
.L_x_40:
[----:B------:R-:W1:Y:S01]  /*1c00*/  S2UR UR25, SR_CgaCtaId ;  /* 0x00000000001979c3 */ /* 0x000e620000008800 */
[----:B------:R-:W-:Y:S01]  /*1c10*/  UMOV UR4, 0x400 ;  /* 0x0000040000047882 */ /* 0x000fe20000000000 */
[----:B------:R-:W-:Y:S01]  /*1c20*/  MOV R0, UR23 ;  /* 0x0000001700007c02 */ /* 0x000fe20008000f00 */
[----:B------:R-:W-:Y:S02]  /*1c30*/  UISETP.NE.AND UP0, UPT, UR50, URZ, UPT ;  /* 0x000000ff3200728c */ /* 0x000fe4000bf05270 */
[----:B------:R-:W-:Y:S01]  /*1c40*/  ULEA UR10, UR47, UR52, 0x6 ;  /* 0x000000342f0a7291 */ /* 0x000fe2000f8e30ff */
[----:B------:R-:W-:Y:S01]  /*1c50*/  SHF.L.U32 R0, R0, 0x1f, RZ ;  /* 0x0000001f00007819 */ /* 0x000fe200000006ff */
[----:B------:R-:W-:Y:S01]  /*1c60*/  UMOV UR24, URZ ;  /* 0x000000ff00187c82 */ /* 0x000fe20008000000 */
[----:B------:R-:W-:Y:S01]  /*1c70*/  UMOV UR13, URZ ;  /* 0x000000ff000d7c82 */ /* 0x000fe20008000000 */
[----:B------:R-:W-:Y:S01]  /*1c80*/  UMOV UR12, URZ ;  /* 0x000000ff000c7c82 */ /* 0x000fe20008000000 */
[----:B-1----:R-:W-:-:S04]  /*1c90*/  ULEA UR25, UR25, UR4, 0x18 ;  /* 0x0000000419197291 */ /* 0x002fc8000f8ec0ff */
[----:B------:R-:W-:-:S09]  /*1ca0*/  ULEA UR4, UR26, UR25, 0x3 ;  /* 0x000000191a047291 */ /* 0x000fd2000f8e18ff */
[----:B------:R1:W2:Y:S01]  /*1cb0*/  SYNCS.PHASECHK.TRANS64.TRYWAIT P0, [UR4+0x148], R0 ;  /* 0x00014800ff0075a7 */ /* 0x0002a20008001104 */
[----:B------:R-:W-:-:S04]  /*1cc0*/  ULEA.HI UR4, UR45, UR45, URZ, 0x1 ;  /* 0x0000002d2d047291 */ /* 0x000fc8000f8f08ff */
[----:B------:R-:W-:-:S04]  /*1cd0*/  USHF.L.U32 UR4, UR4, 0x7, URZ ;  /* 0x0000000704047899 */ /* 0x000fc800080006ff */
[----:B------:R-:W-:-:S04]  /*1ce0*/  ULOP3.LUT UR4, UR4, 0xffffff00, URZ, 0xc0, !UPT ;  /* 0xffffff0004047892 */ /* 0x000fc8000f8ec0ff */
[----:B------:R-:W-:Y:S01]  /*1cf0*/  ULOP3.LUT UR35, UR4, 0x80, UR53, 0xf8, !UPT ;  /* 0x0000008004237892 */ /* 0x000fe2000f8ef835 */
[----:B------:R-:W-:Y:S11]  /*1d00*/  BRA.U !UP0, `(.L_x_23) ;  /* 0x0000000508607547 */ /* 0x000ff6000b800000 */
[----:B------:R-:W3:Y:S01]  /*1d10*/  LDCU.128 UR16, c[0x0][0x480] ;  /* 0x00009000ff1077ac */ /* 0x000ee20008000c00 */
[----:B------:R-:W4:Y:S01]  /*1d20*/  LDCU.64 UR20, c[0x0][0x490] ;  /* 0x00009200ff1477ac */ /* 0x000f220008000a00 */
[----:B------:R-:W1:Y:S01]  /*1d30*/  LDCU.64 UR12, c[0x0][0x4b0] ;  /* 0x00009600ff0c77ac */ /* 0x000e620008000a00 */
[----:B------:R-:W1:Y:S01]  /*1d40*/  LDCU.64 UR8, c[0x0][0x4d0] ;  /* 0x00009a00ff0877ac */ /* 0x000e620008000a00 */
[----:B------:R-:W1:Y:S01]  /*1d50*/  LDCU UR43, c[0x0][0x390] ;  /* 0x00007200ff2b77ac */ /* 0x000e620008000800 */
[----:B---3--:R-:W-:Y:S02]  /*1d60*/  UIMAD.WIDE.U32 UR4, UR35, UR17, URZ ;  /* 0x00000011230472a5 */ /* 0x008fe4000f8e00ff */
[----:B------:R-:W-:Y:S01]  /*1d70*/  UISETP.NE.AND UP0, UPT, UR16, 0x1, UPT ;  /* 0x000000011000788c */ /* 0x000fe2000bf05270 */
[----:B------:R-:W3:Y:S04]  /*1d80*/  LDCU UR44, c[0x0][0x38c] ;  /* 0x00007180ff2c77ac */ /* 0x000ee80008000800 */
[----:B------:R-:W-:Y:S01]  /*1d90*/  UMOV UR4, UR5 ;  /* 0x0000000500047c82 */ /* 0x000fe20008000000 */
[----:B------:R-:W1:Y:S01]  /*1da0*/  LDCU.64 UR14, c[0x0][0x4b8] ;  /* 0x00009700ff0e77ac */ /* 0x000e620008000a00 */
[----:B------:R-:W-:-:S02]  /*1db0*/  USHF.R.U32.HI UR6, URZ, UR18, UR4 ;  /* 0x00000012ff067299 */ /* 0x000fc40008011604 */
[----:B------:R-:W-:Y:S02]  /*1dc0*/  UIADD3 UR34, UPT, UPT, UR51, UR27, URZ ;  /* 0x0000001b33227290 */ /* 0x000fe4000fffe0ff */
[----:B------:R-:W-:Y:S02]  /*1dd0*/  USEL UR6, UR35, UR6, !UP0 ;  /* 0x0000000623067287 */ /* 0x000fe4000c000000 */
[----:B------:R-:W-:Y:S02]  /*1de0*/  UISETP.NE.AND UP0, UPT, UR19, 0x1, UPT ;  /* 0x000000011300788c */ /* 0x000fe4000bf05270 */
[----:B----4-:R-:W-:Y:S02]  /*1df0*/  UIMAD.WIDE.U32 UR4, UR6, UR20, URZ ;  /* 0x00000014060472a5 */ /* 0x010fe4000f8e00ff */
[----:B------:R-:W-:Y:S01]  /*1e00*/  UIADD3 UR7, UPT, UPT, -UR6, URZ, URZ ;  /* 0x000000ff06077290 */ /* 0x000fe2000fffe1ff */
[----:B------:R-:W-:-:S03]  /*1e10*/  UMOV UR24, URZ ;  /* 0x000000ff00187c82 */ /* 0x000fc60008000000 */
[----:B------:R-:W-:Y:S01]  /*1e20*/  UIMAD UR7, UR16, UR7, UR35 ;  /* 0x00000007100772a4 */ /* 0x000fe2000f8e0223 */
[----:B------:R-:W-:Y:S02]  /*1e30*/  UMOV UR4, UR5 ;  /* 0x0000000500047c82 */ /* 0x000fe40008000000 */
[----:B------:R-:W-:Y:S02]  /*1e40*/  USHF.R.U32.HI UR21, URZ, UR21, UR4 ;  /* 0x00000015ff157299 */ /* 0x000fe40008011604 */
[----:B------:R-:W4:Y:S02]  /*1e50*/  LDCU.64 UR4, c[0x0][0x4d8] ;  /* 0x00009b00ff0477ac */ /* 0x000f240008000a00 */
[----:B------:R-:W-:-:S04]  /*1e60*/  USEL UR21, UR6, UR21, !UP0 ;  /* 0x0000001506157287 */ /* 0x000fc8000c000000 */
[----:B------:R-:W-:-:S04]  /*1e70*/  UIADD3 UR20, UPT, UPT, -UR21, URZ, URZ ;  /* 0x000000ff15147290 */ /* 0x000fc8000fffe1ff */
[----:B------:R-:W-:Y:S02]  /*1e80*/  UIMAD UR20, UR19, UR20, UR6 ;  /* 0x00000014131472a4 */ /* 0x000fe4000f8e0206 */
[----:B-1----:R-:W-:Y:S02]  /*1e90*/  UIMAD UR19, UR7, UR12, UR8 ;  /* 0x0000000c071372a4 */ /* 0x002fe4000f8e0208 */
[----:B------:R-:W-:Y:S01]  /*1ea0*/  UIMAD UR20, UR20, UR13, UR9 ;  /* 0x0000000d141472a4 */ /* 0x000fe2000f8e0209 */
[----:B------:R-:W-:Y:S01]  /*1eb0*/  UMOV UR6, UR26 ;  /* 0x0000001a00067c82 */ /* 0x000fe20008000000 */
[----:B------:R-:W-:Y:S01]  /*1ec0*/  UMOV UR12, URZ ;  /* 0x000000ff000c7c82 */ /* 0x000fe20008000000 */
[----:B---3--:R-:W-:-:S09]  /*1ed0*/  UMOV UR13, URZ ;  /* 0x000000ff000d7c82 */ /* 0x008fd20008000000 */
.L_x_29:
[----:B------:R-:W-:Y:S01]  /*1ee0*/  @!P3 MOV R3, 0x2800 ;  /* 0x000028000003b802 */ /* 0x000fe20000000f00 */
[----:B------:R-:W-:Y:S01]  /*1ef0*/  ULEA UR17, UR6, UR25, 0x3 ;  /* 0x0000001906117291 */ /* 0x000fe2000f8e18ff */
[----:B-12---:R-:W-:Y:S11]  /*1f00*/  @P0 BRA `(.L_x_24) ;  /* 0x0000000000100947 */ /* 0x006ff60003800000 */
[----:B------:R-:W-:Y:S04]  /*1f10*/  MOV R0, UR23 ;  /* 0x0000001700007c02 */ /* 0x000fe80008000f00 */
[----:B------:R-:W-:Y:S04]  /*1f20*/  SHF.L.U32 R5, R0, 0x1f, RZ ;  /* 0x0000001f00057819 */ /* 0x000fe800000006ff */
[----:B------:R-:W1:Y:S02]  /*1f30*/  SYNCS.PHASECHK.TRANS64.TRYWAIT P0, [UR17+0x148], R5 ;  /* 0x00014805ff0075a7 */ /* 0x000e640008001111 */
[----:B-1----:R-:W-:Y:S05]  /*1f40*/  @!P0 BRA `(.L_x_25) ;  /* 0x0000007000848947 */ /* 0x002fea0003800000 */
.L_x_24:
[----:B------:R2:W-:Y:S01]  /*1f50*/  @!P3 SYNCS.ARRIVE.TRANS64 RZ, [UR17], R3 ;  /* 0x00000003ffffb9a7 */ /* 0x0005e20008000011 */
[----:B------:R-:W-:Y:S04]  /*1f60*/  ULOP3.LUT UR7, UR33, 0x2, URZ, 0xfc, !UPT ;  /* 0x0000000221077892 */ /* 0x000fe8000f8efcff */
[----:B------:R-:W-:Y:S09]  /*1f70*/  UISETP.NE.AND UP0, UPT, UR7, 0x2, UPT ;  /* 0x000000020700788c */ /* 0x000ff2000bf05270 */
[----:B------:R-:W-:Y:S05]  /*1f80*/  BRA.U UP0, `(.L_x_26) ;  /* 0x0000000100047547 */ /* 0x000fea000b800000 */
[----:B----4-:R-:W-:Y:S05]  /*1f90*/  BPT.TRAP 0x1 ;  /* 0x000000040000795c */ /* 0x010fea0000300000 */
.L_x_26:
[----:B------:R-:W-:Y:S04]  /*1fa0*/  BSSY.RECONVERGENT B0, `(.L_x_27) ;  /* 0x0000003000007945 */ /* 0x000fe80003800200 */
[----:B------:R-:W-:Y:S05]  /*1fb0*/  @P2 BRA `(.L_x_28) ;  /* 0x0000000000042947 */ /* 0x000fea0003800000 */
[----:B----4-:R-:W-:Y:S05]  /*1fc0*/  BPT.TRAP 0x1 ;  /* 0x000000040000795c */ /* 0x010fea0000300000 */
.L_x_28:
[----:B----4-:R-:W-:Y:S05]  /*1fd0*/  BSYNC.RECONVERGENT B0 ;  /* 0x0000000000007941 */ /* 0x010fea0003800200 */
.L_x_27:
[----:B------:R-:W-:Y:S02]  /*1fe0*/  UIADD3 UR7, UPT, UPT, UR6, 0x1, URZ ;  /* 0x0000000106077890 */ /* 0x000fe4000fffe0ff */
[----:B------:R-:W-:Y:S02]  /*1ff0*/  ULEA UR16, UR6, UR25, 0xc ;  /* 0x0000001906107291 */ /* 0x000fe4000f8e60ff */
[----:B------:R-:W-:Y:S02]  /*2000*/  UISETP.NE.AND UP0, UPT, UR7, 0x29, UPT ;  /* 0x000000290700788c */ /* 0x000fe4000bf05270 */
[----:B------:R-:W-:Y:S02]  /*2010*/  UIADD3 UR30, UP1, UPT, UR36, 0x80, URZ ;  /* 0x00000080241e7890 */ /* 0x000fe4000ff3e0ff */
[----:B------:R-:W-:Y:S02]  /*2020*/  USEL UR8, URZ, 0x1, UP0 ;  /* 0x00000001ff087887 */ /* 0x000fe40008000000 */
[----:B------:R-:W-:Y:S02]  /*2030*/  USEL UR26, UR7, URZ, UP0 ;  /* 0x000000ff071a7287 */ /* 0x000fe40008000000 */
[----:B------:R-:W-:Y:S02]  /*2040*/  ULOP3.LUT UR23, UR23, UR8, URZ, 0x3c, !UPT ;  /* 0x0000000817177292 */ /* 0x000fe4000f8e3cff */
[----:B------:R-:W-:Y:S02]  /*2050*/  ULEA UR7, UR26, UR25, 0x3 ;  /* 0x000000191a077291 */ /* 0x000fe4000f8e18ff */
[----:B------:R-:W-:Y:S02]  /*2060*/  ULEA UR8, UR6, UR25, 0xa ;  /* 0x0000001906087291 */ /* 0x000fe4000f8e50ff */
[----:B------:R-:W-:Y:S01]  /*2070*/  ULOP3.LUT UR17, UR17, 0xfefffff8, URZ, 0xc0, !UPT ;  /* 0xfefffff811117892 */ /* 0x000fe2000f8ec0ff */
[----:B-1----:R-:W-:Y:S01]  /*2080*/  MOV R0, UR23 ;  /* 0x0000001700007c02 */ /* 0x002fe20008000f00 */
[----:B------:R-:W-:Y:S02]  /*2090*/  USHF.L.U32 UR18, UR24, 0x5, URZ ;  /* 0x0000000518127899 */ /* 0x000fe400080006ff */
[----:B------:R-:W-:Y:S01]  /*20a0*/  UIADD3.X UR31, UPT, UPT, URZ, UR37, URZ, UP1, !UPT ;  /* 0x00000025ff1f7290 */ /* 0x000fe20008ffe4ff */
[----:B--2---:R-:W-:Y:S01]  /*20b0*/  SHF.L.U32 R3, R0, 0x1f, RZ ;  /* 0x0000001f00037819 */ /* 0x004fe200000006ff */
[----:B------:R-:W-:Y:S02]  /*20c0*/  UIADD3 UR16, UPT, UPT, UR16, 0x4600, URZ ;  /* 0x0000460010107890 */ /* 0x000fe4000fffe0ff */
[----:B------:R-:W-:Y:S01]  /*20d0*/  UIADD3 UR28, UP0, UPT, UR36, 0x180, URZ ;  /* 0x00000180241c7890 */ /* 0x000fe2000ff1e0ff */
[----:B------:R3:W1:Y:S01]  /*20e0*/  SYNCS.PHASECHK.TRANS64.TRYWAIT P0, [UR7+0x148], R3 ;  /* 0x00014803ff0075a7 */ /* 0x0006620008001107 */
[----:B------:R-:W-:Y:S02]  /*20f0*/  UIMAD UR7, UR12, UR14, UR4 ;  /* 0x0000000e0c0772a4 */ /* 0x000fe4000f8e0204 */
[----:B------:R-:W-:Y:S02]  /*2100*/  UIMAD UR6, UR13, UR15, UR5 ;  /* 0x0000000f0d0672a4 */ /* 0x000fe4000f8e0205 */
[----:B------:R-:W-:Y:S02]  /*2110*/  UIADD3.X UR29, UPT, UPT, URZ, UR37, URZ, UP0, !UPT ;  /* 0x00000025ff1d7290 */ /* 0x000fe400087fe4ff */
[----:B------:R-:W-:Y:S02]  /*2120*/  UPRMT UR6, UR7, 0x40, UR6 ;  /* 0x0000004007067896 */ /* 0x000fe40008000006 */
[----:B------:R-:W-:Y:S02]  /*2130*/  UIADD3 UR8, UPT, UPT, UR8, 0x2d600, URZ ;  /* 0x0002d60008087890 */ /* 0x000fe4000fffe0ff */
[----:B------:R-:W-:Y:S02]  /*2140*/  UPRMT UR6, UR6, 0x5410, URZ ;  /* 0x0000541006067896 */ /* 0x000fe400080000ff */
[----:B------:R-:W-:Y:S02]  /*2150*/  UIADD3 UR32, UPT, UPT, UR12, 0x1, URZ ;  /* 0x000000010c207890 */ /* 0x000fe4000fffe0ff */
[----:B------:R-:W-:Y:S02]  /*2160*/  UIADD3 UR22, UPT, UPT, UR13, 0x1, URZ ;  /* 0x000000010d167890 */ /* 0x000fe4000fffe0ff */
[----:B------:R-:W-:Y:S02]  /*2170*/  UISETP.NE.AND UP2, UPT, UR32, UR44, UPT ;  /* 0x0000002c2000728c */ /* 0x000fe4000bf45270 */
[----:B------:R-:W-:Y:S02]  /*2180*/  UIADD3 UR27, UPT, UPT, UR27, 0x1, URZ ;  /* 0x000000011b1b7890 */ /* 0x000fe4000fffe0ff */
[----:B------:R-:W-:Y:S01]  /*2190*/  UIADD3 UR7, UPT, UPT, UR24, 0x1, URZ ;  /* 0x0000000118077890 */ /* 0x000fe2000fffe0ff */
[----:B------:R-:W-:Y:S01]  /*21a0*/  UMOV UR40, 0x0 ;  /* 0x0000000000287882 */ /* 0x000fe20000000000 */
[----:B------:R-:W-:Y:S01]  /*21b0*/  UMOV UR41, 0x10000000 ;  /* 0x1000000000297882 */ /* 0x000fe20000000000 */
[----:B------:R-:W-:Y:S01]  /*21c0*/  UMOV UR9, UR17 ;  /* 0x0000001100097c82 */ /* 0x000fe20008000000 */
[----:B------:R2:W-:Y:S01]  /*21d0*/  UTMALDG.4D.IM2COL.2CTA [UR16], [UR30], UR6, desc[UR40] ;  /* 0x000028101e0073b4 */ /* 0x0005e20008259006 */
[----:B------:R-:W-:Y:S02]  /*21e0*/  UMOV UR11, UR18 ;  /* 0x00000012000b7c82 */ /* 0x000fe40008000000 */
[----:B------:R-:W-:Y:S04]  /*21f0*/  @UP2 UIADD3 UR22, UPT, UPT, UR13, URZ, URZ ;  /* 0x000000ff0d162290 */ /* 0x000fe8000fffe0ff */
[----:B------:R-:W-:Y:S01]  /*2200*/  UISETP.NE.AND UP0, UPT, UR22, UR43, UPT ;  /* 0x0000002b1600728c */ /* 0x000fe2000bf05270 */
[----:B------:R4:W-:Y:S10]  /*2210*/  UTMALDG.4D.2CTA [UR8], [UR28], desc[UR40] ;  /* 0x000028081c0075b4 */ /* 0x0009f40008219000 */
[----:B------:R-:W-:Y:S07]  /*2220*/  @UP0 UIADD3 UR7, UPT, UPT, UR24, URZ, URZ ;  /* 0x000000ff18070290 */ /* 0x000fee000fffe0ff */
[----:B------:R-:W-:Y:S01]  /*2230*/  UMOV UR24, UR7 ;  /* 0x0000000700187c82 */ /* 0x000fe20008000000 */
[----:B--2---:R-:W-:Y:S01]  /*2240*/  UMOV UR6, UR26 ;  /* 0x0000001a00067c82 */ /* 0x004fe20008000000 */
[----:B----4-:R-:W-:Y:S02]  /*2250*/  USEL UR13, UR22, URZ, UP0 ;  /* 0x000000ff160d7287 */ /* 0x010fe40008000000 */
[----:B------:R-:W-:Y:S02]  /*2260*/  UISETP.NE.AND UP0, UPT, UR27, UR34, UPT ;  /* 0x000000221b00728c */ /* 0x000fe4000bf05270 */
[----:B------:R-:W-:Y:S07]  /*2270*/  USEL UR12, UR32, URZ, UP2 ;  /* 0x000000ff200c7287 */ /* 0x000fee0009000000 */
[----:B---3--:R-:W-:Y:S05]  /*2280*/  BRA.U UP0, `(.L_x_29) ;  /* 0xfffffffd00147547 */ /* 0x008fea000b83ffff */
.L_x_23:
[----:B------:R-:W-:Y:S01]  /*2290*/  ULEA UR4, UR26, UR25, 0x3 ;  /* 0x000000191a047291 */ /* 0x000fe2000f8e18ff */
[----:B-1----:R-:W-:Y:S01]  /*22a0*/  MOV R0, UR23 ;  /* 0x0000001700007c02 */ /* 0x002fe20008000f00 */
[----:B------:R-:W-:Y:S01]  /*22b0*/  @!P1 SYNCS.ARRIVE.TRANS64.A1T0 RZ, [UR25+0x2a8], RZ ;  /* 0x0002a8ffffff99a7 */ /* 0x000fe20008100019 */
[----:B------:R-:W-:Y:S02]  /*22c0*/  UISETP.GE.AND UP0, UPT, UR46, 0x1, UPT ;  /* 0x000000012e00788c */ /* 0x000fe4000bf06270 */
[----:B------:R-:W-:-:S04]  /*22d0*/  SHF.L.U32 R0, R0, 0x1f, RZ ;  /* 0x0000001f00007819 */ /* 0x000fc800000006ff */
[----:B--2---:R1:W2:Y:S03]  /*22e0*/  SYNCS.PHASECHK.TRANS64.TRYWAIT P0, [UR4+0x148], R0 ;  /* 0x00014800ff0075a7 */ /* 0x0042a60008001104 */
[----:B------:R-:W-:Y:S05]  /*22f0*/  BRA.U !UP0, `(.L_x_30) ;  /* 0x00000005085c7547 */ /* 0x000fea000b800000 */
        /* <DEDUP_REMOVED lines=16> */
[----:B------:R-:W-:-:S03]  /*2400*/  UMOV UR32, UR46 ;  /* 0x0000002e00207c82 */ /* 0x000fc60008000000 */
        /* <DEDUP_REMOVED lines=9> */
[----:B---3--:R-:W-:-:S11]  /*24a0*/  UMOV UR6, UR26 ;  /* 0x0000001a00067c82 */ /* 0x008fd60008000000 */
.L_x_36:
[----:B------:R-:W-:Y:S01]  /*24b0*/  @!P3 MOV R3, 0x2800 ;  /* 0x000028000003b802 */ /* 0x000fe20000000f00 */
[----:B------:R-:W-:Y:S01]  /*24c0*/  ULEA UR17, UR6, UR25, 0x3 ;  /* 0x0000001906117291 */ /* 0x000fe2000f8e18ff */
[----:B-12---:R-:W-:Y:S11]  /*24d0*/  @P0 BRA `(.L_x_31) ;  /* 0x0000000000100947 */ /* 0x006ff60003800000 */
[----:B------:R-:W-:Y:S04]  /*24e0*/  MOV R0, UR23 ;  /* 0x0000001700007c02 */ /* 0x000fe80008000f00 */
[----:B------:R-:W-:Y:S04]  /*24f0*/  SHF.L.U32 R5, R0, 0x1f, RZ ;  /* 0x0000001f00057819 */ /* 0x000fe800000006ff */
[----:B------:R-:W1:Y:S02]  /*2500*/  SYNCS.PHASECHK.TRANS64.TRYWAIT P0, [UR17+0x148], R5 ;  /* 0x00014805ff0075a7 */ /* 0x000e640008001111 */
[----:B-1----:R-:W-:Y:S05]  /*2510*/  @!P0 BRA `(.L_x_32) ;  /* 0x0000006c00288947 */ /* 0x002fea0003800000 */
.L_x_31:
[----:B------:R2:W-:Y:S01]  /*2520*/  @!P3 SYNCS.ARRIVE.TRANS64 RZ, [UR17], R3 ;  /* 0x00000003ffffb9a7 */ /* 0x0005e20008000011 */
[----:B------:R-:W-:Y:S04]  /*2530*/  ULOP3.LUT UR7, UR33, 0x2, URZ, 0xfc, !UPT ;  /* 0x0000000221077892 */ /* 0x000fe8000f8efcff */
[----:B------:R-:W-:Y:S09]  /*2540*/  UISETP.NE.AND UP0, UPT, UR7, 0x2, UPT ;  /* 0x000000020700788c */ /* 0x000ff2000bf05270 */
[----:B------:R-:W-:Y:S05]  /*2550*/  BRA.U UP0, `(.L_x_33) ;  /* 0x0000000100047547 */ /* 0x000fea000b800000 */
[----:B----4-:R-:W-:Y:S05]  /*2560*/  BPT.TRAP 0x1 ;  /* 0x000000040000795c */ /* 0x010fea0000300000 */
.L_x_33:
[----:B------:R-:W-:Y:S04]  /*2570*/  BSSY.RECONVERGENT B0, `(.L_x_34) ;  /* 0x0000003000007945 */ /* 0x000fe80003800200 */
[----:B------:R-:W-:Y:S05]  /*2580*/  @P2 BRA `(.L_x_35) ;  /* 0x0000000000042947 */ /* 0x000fea0003800000 */
[----:B----4-:R-:W-:Y:S05]  /*2590*/  BPT.TRAP 0x1 ;  /* 0x000000040000795c */ /* 0x010fea0000300000 */
.L_x_35:
[----:B----4-:R-:W-:Y:S05]  /*25a0*/  BSYNC.RECONVERGENT B0 ;  /* 0x0000000000007941 */ /* 0x010fea0003800200 */
.L_x_34:
        /* <DEDUP_REMOVED lines=26> */
[----:B------:R-:W-:Y:S01]  /*2750*/  UIADD3 UR7, UPT, UPT, UR24, 0x1, URZ ;  /* 0x0000000118077890 */ /* 0x000fe2000fffe0ff */
[----:B------:R-:W-:Y:S01]  /*2760*/  UMOV UR40, 0x0 ;  /* 0x0000000000287882 */ /* 0x000fe20000000000 */
[----:B------:R-:W-:Y:S01]  /*2770*/  UMOV UR41, 0x10000000 ;  /* 0x1000000000297882 */ /* 0x000fe20000000000 */
[----:B------:R-:W-:Y:S01]  /*2780*/  UMOV UR9, UR17 ;  /* 0x0000001100097c82 */ /* 0x000fe20008000000 */
[----:B------:R2:W-:Y:S01]  /*2790*/  UTMALDG.4D.IM2COL.2CTA [UR16], [UR30], UR6, desc[UR40] ;  /* 0x000028101e0073b4 */ /* 0x0005e20008259006 */
[----:B------:R-:W-:Y:S04]  /*27a0*/  UMOV UR11, UR18 ;  /* 0x00000012000b7c82 */ /* 0x000fe80008000000 */
[----:B------:R-:W-:Y:S04]  /*27b0*/  @UP2 UIADD3 UR22, UPT, UPT, UR13, URZ, URZ ;  /* 0x000000ff0d162290 */ /* 0x000fe8000fffe0ff */
[----:B------:R-:W-:Y:S01]  /*27c0*/  UISETP.NE.AND UP0, UPT, UR22, UR43, UPT ;  /* 0x0000002b1600728c */ /* 0x000fe2000bf05270 */
[----:B------:R4:W-:Y:S10]  /*27d0*/  UTMALDG.4D.2CTA [UR8], [UR28], desc[UR40] ;  /* 0x000028081c0075b4 */ /* 0x0009f40008219000 */
[----:B------:R-:W-:Y:S07]  /*27e0*/  @UP0 UIADD3 UR7, UPT, UPT, UR24, URZ, URZ ;  /* 0x000000ff18070290 */ /* 0x000fee000fffe0ff */
[----:B------:R-:W-:Y:S01]  /*27f0*/  UMOV UR24, UR7 ;  /* 0x0000000700187c82 */ /* 0x000fe20008000000 */
[----:B--2---:R-:W-:Y:S02]  /*2800*/  UIADD3 UR6, UPT, UPT, UR32, -0x1, URZ ;  /* 0xffffffff20067890 */ /* 0x004fe4000fffe0ff */
[----:B----4-:R-:W-:Y:S02]  /*2810*/  USEL UR13, UR22, URZ, UP0 ;  /* 0x000000ff160d7287 */ /* 0x010fe40008000000 */
[----:B------:R-:W-:Y:S02]  /*2820*/  UISETP.GT.U32.AND UP0, UPT, UR32, 0x1, UPT ;  /* 0x000000012000788c */ /* 0x000fe4000bf04070 */
[----:B------:R-:W-:Y:S01]  /*2830*/  USEL UR12, UR27, URZ, UP2 ;  /* 0x000000ff1b0c7287 */ /* 0x000fe20009000000 */
[----:B------:R-:W-:Y:S01]  /*2840*/  UMOV UR32, UR6 ;  /* 0x0000000600207c82 */ /* 0x000fe20008000000 */
[----:B------:R-:W-:Y:S05]  /*2850*/  UMOV UR6, UR26 ;  /* 0x0000001a00067c82 */ /* 0x000fea0008000000 */
[----:B---3--:R-:W-:Y:S05]  /*2860*/  BRA.U UP0, `(.L_x_36) ;  /* 0xfffffffd00107547 */ /* 0x008fea000b83ffff */
.L_x_30:
[----:B------:R-:W-:Y:S01]  /*2870*/  SHF.L.U32 R3, R2, 0x1f, RZ ;  /* 0x0000001f02037819 */ /* 0x000fe200000006ff */
[----:B------:R-:W-:-:S03]  /*2880*/  NOP ;  /* 0x0000000000007918 */ /* 0x000fc60000000000 */
[----:B-12---:R-:W1:Y:S02]  /*2890*/  SYNCS.PHASECHK.TRANS64.TRYWAIT P0, [UR25+0x2b0], R3 ;  /* 0x0002b003ff0075a7 */ /* 0x006e640008001119 */
[----:B-1----:R-:W-:Y:S05]  /*28a0*/  @!P0 BRA `(.L_x_37) ;  /* 0x00000068005c8947 */ /* 0x002fea0003800000 */
.L_x_147:
[----:B------:R-:W2:Y:S01]  /*28b0*/  LDS.128 R4, [UR25+0x2f0] ;  /* 0x0002f019ff047984 */ /* 0x000ea20008000c00 */
[----:B------:R-:W-:Y:S02]  /*28c0*/  UIADD3 UR4, UPT, UPT, UR25, 0x2b8, URZ ;  /* 0x000002b819047890 */ /* 0x000fe4000fffe0ff */
[----:B------:R-:W-:Y:S01]  /*28d0*/  UISETP.GE.AND UP0, UPT, UR39, 0x1, UPT ;  /* 0x000000012700788c */ /* 0x000fe2000bf06270 */
[----:B------:R-:W-:Y:S01]  /*28e0*/  @!PT LDS RZ, [RZ] ;  /* 0x00000000fffff984 */ /* 0x000fe20000000800 */
[----:B------:R-:W-:Y:S01]  /*28f0*/  @!PT LDS RZ, [RZ] ;  /* 0x00000000fffff984 */ /* 0x000fe20000000800 */
[----:B------:R-:W-:Y:S01]  /*2900*/  @!PT LDS RZ, [RZ] ;  /* 0x00000000fffff984 */ /* 0x000fe20000000800 */
[----:B------:R-:W-:Y:S01]  /*2910*/  @!PT LDS RZ, [RZ] ;  /* 0x00000000fffff984 */ /* 0x000fe20000000800 */
[----:B------:R3:W-:Y:S06]  /*2920*/  MEMBAR.ALL.CTA ;  /* 0x0000000000007992 */ /* 0x0007ec0000008000 */
[----:B---3--:R-:W3:Y:S01]  /*2930*/  FENCE.VIEW.ASYNC.S ;  /* 0x00000000000073c6 */ /* 0x008ee20000000000 */
[----:B------:R-:W-:-:S09]  /*2940*/  UPRMT UR4, URZ, 0x654, UR4 ;  /* 0x00000654ff047896 */ /* 0x000fd20008000004 */
[----:B---3--:R-:W-:Y:S01]  /*2950*/  SYNCS.ARRIVE.TRANS64.RED.A1T0 RZ, [UR4], RZ ;  /* 0x000000ffffff79a7 */ /* 0x008fe20008100404 */
[----:B--2---:R-:W-:-:S13]  /*2960*/  LOP3.LUT P0, RZ, R6, 0x1, RZ, 0xc0, !PT ;  /* 0x0000000106ff7812 */ /* 0x004fda000780c0ff */
[----:B------:R-:W-:Y:S01]  /*2970*/  VOTEU.ANY UP1, P0 ;  /* 0x0000000000ff7886 */ /* 0x000fe20000020100 */
[----:B------:R-:W-:-:S13]  /*2980*/  PLOP3.LUT P0, PT, PT, PT, UP1, 0x80, 0x8 ;  /* 0x000000000008781c */ /* 0x000fda0003f0f018 */
[----:B-1----:R-:W-:Y:S02]  /*2990*/  @P0 MOV R0, R4 ;  /* 0x0000000400000202 */ /* 0x002fe40000000f00 */
[----:B------:R-:W-:Y:S02]  /*29a0*/  @P0 LOP3.LUT R4, R5, 0xffff, RZ, 0xc0, !PT ;  /* 0x0000ffff05040812 */ /* 0x000fe400078ec0ff */
[----:B------:R-:W-:Y:S02]  /*29b0*/  @P0 R2UR UR6, R0 ;  /* 0x00000000000602ca */ /* 0x000fe400000e0000 */
[----:B------:R-:W-:-:S11]  /*29c0*/  @P0 R2UR UR5, R4 ;  /* 0x00000000040502ca */ /* 0x000fd600000e0000 */
[----:B------:R-:W-:Y:S02]  /*29d0*/  @UP1 UMOV UR42, UR6 ;  /* 0x00000006002a1c82 */ /* 0x000fe40008000000 */
[----:B------:R-:W-:Y:S01]  /*29e0*/  @UP1 UMOV UR38, UR5 ;  /* 0x0000000500261c82 */ /* 0x000fe20008000000 */
[----:B------:R-:W-:Y:S05]  /*29f0*/  BRA.U !UP0, `(.L_x_38) ;  /* 0x0000000108d47547 */ /* 0x000fea000b800000 */
[----:B------:R-:W1:Y:S01]  /*2a00*/  LDCU.128 UR16, c[0x0][0xb10] ;  /* 0x00016200ff1077ac */ /* 0x000e620008000c00 */
[----:B------:R-:W2:Y:S01]  /*2a10*/  LDCU UR21, c[0x0][0xb20] ;  /* 0x00016400ff1577ac */ /* 0x000ea20008000800 */
[----:B------:R-:W3:Y:S01]  /*2a20*/  LDCU UR20, c[0x0][0xb0c] ;  /* 0x00016180ff1477ac */ /* 0x000ee20008000800 */
[----:B------:R-:W4:Y:S01]  /*2a30*/  LDCU.64 UR8, c[0x0][0xb28] ;  /* 0x00016500ff0877ac */ /* 0x000f220008000a00 */
[----:B------:R-:W-:Y:S02]  /*2a40*/  UISETP.NE.AND UP3, UPT, UR39, 0x1, UPT ;  /* 0x000000012700788c */ /* 0x000fe4000bf65270 */
[----:B-1----:R-:W-:Y:S02]  /*2a50*/  UIMAD.WIDE.U32 UR4, UR48, UR19, URZ ;  /* 0x00000013300472a5 */ /* 0x002fe4000f8e00ff */
[----:B------:R-:W-:Y:S02]  /*2a60*/  UIMAD.WIDE.U32 UR6, UR49, UR16, URZ ;  /* 0x00000010310672a5 */ /* 0x000fe4000f8e00ff */
[----:B------:R-:W-:-:S02]  /*2a70*/  UISETP.NE.AND UP0, UPT, UR18, 0x1, UPT ;  /* 0x000000011200788c */ /* 0x000fc4000bf05270 */
[----:B------:R-:W-:Y:S01]  /*2a80*/  UIMAD.WIDE.U32 UR14, UR38, UR19, URZ ;  /* 0x00000013260e72a5 */ /* 0x000fe2000f8e00ff */
[----:B------:R-:W-:Y:S01]  /*2a90*/  UMOV UR4, UR5 ;  /* 0x0000000500047c82 */ /* 0x000fe20008000000 */
[----:B---3--:R-:W-:Y:S02]  /*2aa0*/  UISETP.NE.AND UP2, UPT, UR20, 0x1, UPT ;  /* 0x000000011400788c */ /* 0x008fe4000bf45270 */
[----:B--2---:R-:W-:Y:S02]  /*2ab0*/  USHF.R.U32.HI UR5, URZ, UR21, UR4 ;  /* 0x00000015ff057299 */ /* 0x004fe40008011604 */
[----:B------:R-:W-:Y:S01]  /*2ac0*/  UIMAD.WIDE.U32 UR12, UR42, UR16, URZ ;  /* 0x000000102a0c72a5 */ /* 0x000fe2000f8e00ff */
[----:B------:R-:W-:Y:S01]  /*2ad0*/  UMOV UR4, UR7 ;  /* 0x0000000700047c82 */ /* 0x000fe20008000000 */
[----:B------:R-:W-:Y:S02]  /*2ae0*/  USEL UR5, UR48, UR5, !UP0 ;  /* 0x0000000530057287 */ /* 0x000fe4000c000000 */
[----:B------:R-:W-:-:S02]  /*2af0*/  USHF.R.U32.HI UR4, URZ, UR17, UR4 ;  /* 0x00000011ff047299 */ /* 0x000fc40008011604 */
[----:B----4-:R-:W-:Y:S02]  /*2b00*/  UIMAD.WIDE.U32 UR10, UR5, UR8, URZ ;  /* 0x00000008050a72a5 */ /* 0x010fe4000f8e00ff */
[----:B------:R-:W-:Y:S01]  /*2b10*/  USEL UR6, UR49, UR4, !UP2 ;  /* 0x0000000431067287 */ /* 0x000fe2000d000000 */
[----:B------:R-:W-:Y:S02]  /*2b20*/  UMOV UR12, UR13 ;  /* 0x0000000d000c7c82 */ /* 0x000fe40008000000 */
[----:B------:R-:W-:Y:S01]  /*2b30*/  UMOV UR4, UR15 ;  /* 0x0000000f00047c82 */ /* 0x000fe20008000000 */
[----:B------:R-:W-:Y:S01]  /*2b40*/  UIMAD.WIDE.U32 UR14, UR6, UR8, URZ ;  /* 0x00000008060e72a5 */ /* 0x000fe2000f8e00ff */
[----:B------:R-:W-:Y:S01]  /*2b50*/  UMOV UR10, UR11 ;  /* 0x0000000b000a7c82 */ /* 0x000fe20008000000 */
[----:B------:R-:W-:Y:S02]  /*2b60*/  USHF.R.U32.HI UR4, URZ, UR21, UR4 ;  /* 0x00000015ff047299 */ /* 0x000fe40008011604 */
[----:B------:R-:W-:-:S03]  /*2b70*/  @UP3 USHF.R.U32.HI UR5, URZ, UR9, UR10 ;  /* 0x00000009ff053299 */ /* 0x000fc6000801160a */
[----:B------:R-:W-:Y:S01]  /*2b80*/  UMOV UR14, UR15 ;  /* 0x0000000f000e7c82 */ /* 0x000fe20008000000 */
[----:B------:R-:W-:Y:S02]  /*2b90*/  USHF.R.U32.HI UR17, URZ, UR17, UR12 ;  /* 0x00000011ff117299 */ /* 0x000fe4000801160c */
[----:B------:R-:W-:Y:S02]  /*2ba0*/  USEL UR4, UR38, UR4, !UP0 ;  /* 0x0000000426047287 */ /* 0x000fe4000c000000 */
[----:B------:R-:W-:Y:S02]  /*2bb0*/  @UP3 USHF.R.U32.HI UR6, URZ, UR9, UR14 ;  /* 0x00000009ff063299 */ /* 0x000fe4000801160e */
[----:B------:R-:W-:Y:S02]  /*2bc0*/  UIMAD UR7, UR39, UR5, URZ ;  /* 0x00000005270772a4 */ /* 0x000fe4000f8e02ff */
[----:B------:R-:W-:Y:S02]  /*2bd0*/  USEL UR5, UR42, UR17, !UP2 ;  /* 0x000000112a057287 */ /* 0x000fe4000d000000 */
[----:B------:R-:W-:-:S02]  /*2be0*/  UIMAD UR10, UR39, UR6, URZ ;  /* 0x00000006270a72a4 */ /* 0x000fc4000f8e02ff */
[----:B------:R-:W-:Y:S02]  /*2bf0*/  UISETP.GE.AND UP0, UPT, UR4, UR7, UPT ;  /* 0x000000070400728c */ /* 0x000fe4000bf06270 */
[----:B------:R-:W-:Y:S02]  /*2c00*/  UIMAD.WIDE.U32 UR12, UR4, UR8, URZ ;  /* 0x00000008040c72a5 */ /* 0x000fe4000f8e00ff */
[----:B------:R-:W-:Y:S02]  /*2c10*/  UISETP.GE.OR UP0, UPT, UR5, UR10, UP0 ;  /* 0x0000000a0500728c */ /* 0x000fe40008706670 */
[----:B------:R-:W-:Y:S02]  /*2c20*/  UIMAD.WIDE.U32 UR10, UR5, UR8, URZ ;  /* 0x00000008050a72a5 */ /* 0x000fe4000f8e00ff */
[----:B------:R-:W-:Y:S01]  /*2c30*/  UIADD3 UR12, UPT, UPT, -UR4, URZ, URZ ;  /* 0x000000ff040c7290 */ /* 0x000fe2000fffe1ff */
[----:B------:R-:W-:Y:S01]  /*2c40*/  UMOV UR8, UR13 ;  /* 0x0000000d00087c82 */ /* 0x000fe20008000000 */
[----:B------:R-:W-:-:S02]  /*2c50*/  UIADD3 UR10, UPT, UPT, -UR5, URZ, URZ ;  /* 0x000000ff050a7290 */ /* 0x000fc4000fffe1ff */
[----:B------:R-:W-:-:S03]  /*2c60*/  USHF.R.U32.HI UR8, URZ, UR9, UR8 ;  /* 0x00000009ff087299 */ /* 0x000fc60008011608 */
[----:B------:R-:W-:Y:S01]  /*2c70*/  @!UP0 UMOV UR7, UR11 ;  /* 0x0000000b00078c82 */ /* 0x000fe20008000000 */
[----:B------:R-:W-:Y:S02]  /*2c80*/  UIMAD UR12, UR18, UR12, UR38 ;  /* 0x0000000c120c72a4 */ /* 0x000fe4000f8e0226 */
[----:B------:R-:W-:Y:S02]  /*2c90*/  USEL UR8, UR4, UR8, !UP3 ;  /* 0x0000000804087287 */ /* 0x000fe4000d800000 */
[----:B------:R-:W-:Y:S02]  /*2ca0*/  @!UP0 USHF.R.U32.HI UR7, URZ, UR9, UR7 ;  /* 0x00000009ff078299 */ /* 0x000fe40008011607 */
[----:B------:R-:W-:Y:S02]  /*2cb0*/  UIADD3 UR9, UPT, UPT, -UR8, URZ, URZ ;  /* 0x000000ff08097290 */ /* 0x000fe4000fffe1ff */
[----:B------:R-:W-:Y:S02]  /*2cc0*/  @!UP0 USEL UR7, UR5, UR7, !UP3 ;  /* 0x0000000705078287 */ /* 0x000fe4000d800000 */
[----:B------:R-:W-:-:S02]  /*2cd0*/  UIMAD UR9, UR39, UR9, UR4 ;  /* 0x00000009270972a4 */ /* 0x000fc4000f8e0204 */
[----:B------:R-:W-:Y:S02]  /*2ce0*/  @!UP0 UIADD3 UR8, UPT, UPT, UR8, -UR7, URZ ;  /* 0x8000000708088290 */ /* 0x000fe4000fffe0ff */
[----:B------:R-:W-:Y:S02]  /*2cf0*/  @!UP0 UIMAD UR7, UR9, UR6, UR7 ;  /* 0x00000006090782a4 */ /* 0x000fe4000f8e0207 */
[----:B------:R-:W-:Y:S02]  /*2d00*/  @!UP0 UIMAD UR4, UR39, UR8, UR5 ;  /* 0x00000008270482a4 */ /* 0x000fe4000f8e0205 */
[----:B------:R-:W-:Y:S02]  /*2d10*/  UIMAD UR6, UR20, UR10, UR42 ;  /* 0x0000000a140672a4 */ /* 0x000fe4000f8e022a */
[----:B------:R-:W-:Y:S01]  /*2d20*/  UIMAD UR38, UR4, UR18, UR12 ;  /* 0x00000012042672a4 */ /* 0x000fe2000f8e020c */
[----:B------:R-:W-:Y:S02]  /*2d30*/  @!UP0 UMOV UR5, UR7 ;  /* 0x0000000700058c82 */ /* 0x000fe40008000000 */
[----:B------:R-:W-:-:S12]  /*2d40*/  UIMAD UR42, UR5, UR20, UR6 ;  /* 0x00000014052a72a4 */ /* 0x000fd8000f8e0206 */
.L_x_38:
[----:B------:R-:W1:Y:S02]  /*2d50*/  LDCU UR4, c[0x0][0xb30] ;  /* 0x00016600ff0477ac */ /* 0x000e640008000800 */
[----:B-1----:R-:W-:-:S09]  /*2d60*/  UISETP.NE.AND UP0, UPT, UR4, 0x1, UPT ;  /* 0x000000010400788c */ /* 0x002fd2000bf05270 */
[----:B------:R-:W-:Y:S05]  /*2d70*/  BRA.U UP0, `(.L_x_39) ;  /* 0x0000000100447547 */ /* 0x000fea000b800000 */
[----:B------:R-:W1:Y:S01]  /*2d80*/  LDCU.128 UR8, c[0x0][0xb10] ;  /* 0x00016200ff0877ac */ /* 0x000e620008000c00 */
[----:B------:R-:W2:Y:S01]  /*2d90*/  LDCU UR12, c[0x0][0xb0c] ;  /* 0x00016180ff0c77ac */ /* 0x000ea20008000800 */
[----:B------:R-:W3:Y:S01]  /*2da0*/  LDCU UR13, c[0x0][0xb20] ;  /* 0x00016400ff0d77ac */ /* 0x000ee20008000800 */
[----:B-1----:R-:W-:Y:S02]  /*2db0*/  UIMAD.WIDE.U32 UR6, UR42, UR8, URZ ;  /* 0x000000082a0672a5 */ /* 0x002fe4000f8e00ff */
[----:B------:R-:W-:Y:S02]  /*2dc0*/  UIMAD.WIDE.U32 UR4, UR38, UR11, URZ ;  /* 0x0000000b260472a5 */ /* 0x000fe4000f8e00ff */
[----:B--2---:R-:W-:Y:S02]  /*2dd0*/  UISETP.NE.AND UP2, UPT, UR12, 0x1, UPT ;  /* 0x000000010c00788c */ /* 0x004fe4000bf45270 */
[----:B------:R-:W-:Y:S01]  /*2de0*/  UISETP.NE.AND UP0, UPT, UR10, 0x1, UPT ;  /* 0x000000010a00788c */ /* 0x000fe2000bf05270 */
[----:B------:R-:W-:-:S02]  /*2df0*/  UMOV UR6, UR7 ;  /* 0x0000000700067c82 */ /* 0x000fc40008000000 */
[----:B------:R-:W-:Y:S01]  /*2e00*/  UMOV UR4, UR5 ;  /* 0x0000000500047c82 */ /* 0x000fe20008000000 */
[----:B------:R-:W-:Y:S02]  /*2e10*/  USHF.R.U32.HI UR6, URZ, UR9, UR6 ;  /* 0x00000009ff067299 */ /* 0x000fe40008011606 */
[----:B---3--:R-:W-:Y:S02]  /*2e20*/  USHF.R.U32.HI UR4, URZ, UR13, UR4 ;  /* 0x0000000dff047299 */ /* 0x008fe40008011604 */
[----:B------:R-:W-:Y:S02]  /*2e30*/  USEL UR5, UR42, UR6, !UP2 ;  /* 0x000000062a057287 */ /* 0x000fe4000d000000 */
[----:B------:R-:W-:-:S04]  /*2e40*/  USEL UR4, UR38, UR4, !UP0 ;  /* 0x0000000426047287 */ /* 0x000fc8000c000000 */
[----:B------:R-:W-:Y:S02]  /*2e50*/  UIADD3 UR6, UPT, UPT, UR5, -UR4, URZ ;  /* 0x8000000405067290 */ /* 0x000fe4000fffe0ff */
[----:B------:R-:W-:Y:S02]  /*2e60*/  UIADD3 UR4, UPT, UPT, -UR5, UR4, URZ ;  /* 0x0000000405047290 */ /* 0x000fe4000fffe1ff */
[----:B------:R-:W-:Y:S02]  /*2e70*/  UIMAD UR38, UR6, UR10, UR38 ;  /* 0x0000000a062672a4 */ /* 0x000fe4000f8e0226 */
[----:B------:R-:W-:-:S12]  /*2e80*/  UIMAD UR42, UR4, UR12, UR42 ;  /* 0x0000000c042a72a4 */ /* 0x000fd8000f8e022a */
.L_x_39:
[----:B------:R-:W-:Y:S01]  /*2e90*/  R2UR UR4, R160 ;  /* 0x00000000a00472ca */ /* 0x000fe200000e0000 */
[----:B------:R-:W-:Y:S01]  /*2ea0*/  UIADD3 UR45, UPT, UPT, UR42, UR63, URZ ;  /* 0x0000003f2a2d7290 */ /* 0x000fe2000fffe0ff */
[----:B------:R-:W-:Y:S01]  /*2eb0*/  PLOP3.LUT P1, PT, PT, PT, PT, 0x80, 0x8 ;  /* 0x000000000008781c */ /* 0x000fe20003f2f070 */
[----:B------:R-:W-:Y:S01]  /*2ec0*/  UMOV UR27, UR34 ;  /* 0x00000022001b7c82 */ /* 0x000fe20008000000 */
[----:B------:R-:W-:-:S09]  /*2ed0*/  LOP3.LUT R2, R2, 0x1, RZ, 0x3c, !PT ;  /* 0x0000000102027812 */ /* 0x000fd200078e3cff */
[----:B------:R-:W-:Y:S01]  /*2ee0*/  UIADD3 UR47, UPT, UPT, UR38, UR4, URZ ;  /* 0x00000004262f7290 */ /* 0x000fe2000fffe0ff */
[----:B------:R-:W-:Y:S11]  /*2ef0*/  BRA.U UP1, `(.L_x_40) ;  /* 0xffffffed01407547 */ /* 0x000ff6000b83ffff */
[----:B------:R-:W-:Y:S01]  /*2f00*/  UIADD3 UR25, UPT, UPT, UR25, 0x148, URZ ;  /* 0x0000014819197890 */ /* 0x000fe2000fffe0ff */
[----:B------:R-:W-:-:S03]  /*2f10*/  MOV R3, UR23 ;  /* 0x0000001700037c02 */ /* 0x000fc60008000f00 */
[----:B------:R-:W-:Y:S01]  /*2f20*/  ULEA UR4, UR26, UR25, 0x3 ;  /* 0x000000191a047291 */ /* 0x000fe2000f8e18ff */
[----:B------:R-:W-:-:S08]  /*2f30*/  SHF.L.U32 R3, R3, 0x1f, RZ ;  /* 0x0000001f03037819 */ /* 0x000fd000000006ff */
[----:B------:R-:W1:Y:S02]  /*2f40*/  SYNCS.PHASECHK.TRANS64.TRYWAIT P0, [UR4], R3 ;  /* 0x00000003ff0075a7 */ /* 0x000e640008001104 */
[----:B-1----:R-:W-:Y:S05]  /*2f50*/  @!P0 BRA `(.L_x_41) ;  /* 0x0000006000c88947 */ /* 0x002fea0003800000 */
.L_x_149:
[----:B------:R-:W-:-:S04]  /*2f60*/  UIADD3 UR4, UPT, UPT, UR26, 0x1, URZ ;  /* 0x000000011a047890 */ /* 0x000fc8000fffe0ff */
[----:B------:R-:W-:-:S04]  /*2f70*/  UISETP.NE.AND UP0, UPT, UR4, 0x29, UPT ;  /* 0x000000290400788c */ /* 0x000fc8000bf05270 */
[----:B------:R-:W-:Y:S02]  /*2f80*/  USEL UR5, URZ, 0x1, UP0 ;  /* 0x00000001ff057887 */ /* 0x000fe40008000000 */
[----:B------:R-:W-:Y:S02]  /*2f90*/  USEL UR4, UR4, URZ, UP0 ;  /* 0x000000ff04047287 */ /* 0x000fe40008000000 */
[----:B------:R-:W-:Y:S02]  /*2fa0*/  ULOP3.LUT UR6, UR23, UR5, URZ, 0x3c, !UPT ;  /* 0x0000000517067292 */ /* 0x000fe4000f8e3cff */
[----:B------:R-:W-:-:S04]  /*2fb0*/  ULEA UR5, UR4, UR25, 0x3 ;  /* 0x0000001904057291 */ /* 0x000fc8000f8e18ff */
[----:B-1----:R-:W-:-:S04]  /*2fc0*/  MOV R3, UR6 ;  /* 0x0000000600037c02 */ /* 0x002fc80008000f00 */
[----:B------:R-:W-:-:S04]  /*2fd0*/  SHF.L.U32 R3, R3, 0x1f, RZ ;  /* 0x0000001f03037819 */ /* 0x000fc800000006ff */
[----:B------:R-:W1:Y:S02]  /*2fe0*/  SYNCS.PHASECHK.TRANS64.TRYWAIT P0, [UR5], R3 ;  /* 0x00000003ff0075a7 */ /* 0x000e640008001105 */
[----:B-1----:R-:W-:Y:S05]  /*2ff0*/  @!P0 BRA `(.L_x_42) ;  /* 0x0000006000b88947 */ /* 0x002fea0003800000 */
.L_x_151:
        /* <DEDUP_REMOVED lines=10> */
.L_x_153:
        /* <DEDUP_REMOVED lines=10> */
.L_x_155:
        /* <DEDUP_REMOVED lines=10> */
.L_x_157:
        /* <DEDUP_REMOVED lines=10> */
.L_x_159:
        /* <DEDUP_REMOVED lines=10> */
.L_x_161:
        /* <DEDUP_REMOVED lines=10> */
.L_x_163:
        /* <DEDUP_REMOVED lines=10> */
.L_x_165:
        /* <DEDUP_REMOVED lines=10> */
.L_x_167:
        /* <DEDUP_REMOVED lines=10> */
.L_x_169:
        /* <DEDUP_REMOVED lines=10> */
.L_x_171:
        /* <DEDUP_REMOVED lines=10> */
.L_x_173:
        /* <DEDUP_REMOVED lines=10> */
.L_x_175:
        /* <DEDUP_REMOVED lines=10> */
.L_x_177:
        /* <DEDUP_REMOVED lines=10> */
.L_x_179:
        /* <DEDUP_REMOVED lines=10> */
.L_x_181:
        /* <DEDUP_REMOVED lines=10> */
.L_x_183:
        /* <DEDUP_REMOVED lines=10> */
.L_x_185:
        /* <DEDUP_REMOVED lines=10> */
.L_x_187:
        /* <DEDUP_REMOVED lines=10> */
.L_x_189:
        /* <DEDUP_REMOVED lines=10> */
.L_x_191:
        /* <DEDUP_REMOVED lines=10> */
.L_x_193:
        /* <DEDUP_REMOVED lines=10> */
.L_x_195:
        /* <DEDUP_REMOVED lines=10> */
.L_x_197:
        /* <DEDUP_REMOVED lines=10> */
.L_x_199:
        /* <DEDUP_REMOVED lines=10> */
.L_x_201:
        /* <DEDUP_REMOVED lines=10> */
.L_x_203:
        /* <DEDUP_REMOVED lines=10> */
.L_x_205:
        /* <DEDUP_REMOVED lines=10> */
.L_x_207:
        /* <DEDUP_REMOVED lines=10> */
.L_x_209:
        /* <DEDUP_REMOVED lines=10> */
.L_x_211:
        /* <DEDUP_REMOVED lines=10> */
.L_x_213:
        /* <DEDUP_REMOVED lines=10> */
.L_x_215:
        /* <DEDUP_REMOVED lines=10> */
.L_x_217:
        /* <DEDUP_REMOVED lines=10> */
.L_x_219:
        /* <DEDUP_REMOVED lines=10> */
.L_x_221:
        /* <DEDUP_REMOVED lines=10> */
.L_x_223:
        /* <DEDUP_REMOVED lines=10> */
.L_x_225:
        /* <DEDUP_REMOVED lines=10> */
.L_x_227:
[----:B------:R-:W-:-:S04]  /*47c0*/  UIADD3 UR4, UPT, UPT, UR4, 0x1, URZ ;  /* 0x0000000104047890 */ /* 0x000fc8000fffe0ff */
[----:B------:R-:W-:-:S04]  /*47d0*/  UISETP.NE.AND UP0, UPT, UR4, 0x29, UPT ;  /* 0x000000290400788c */ /* 0x000fc8000bf05270 */
[----:B------:R-:W-:Y:S02]  /*47e0*/  USEL UR5, URZ, 0x1, UP0 ;  /* 0x00000001ff057887 */ /* 0x000fe40008000000 */
[----:B------:R-:W-:Y:S02]  /*47f0*/  USEL UR4, UR4, URZ, UP0 ;  /* 0x000000ff04047287 */ /* 0x000fe40008000000 */
[----:B------:R-:W-:Y:S02]  /*4800*/  ULOP3.LUT UR5, UR6, UR5, URZ, 0x3c, !UPT ;  /* 0x0000000506057292 */ /* 0x000fe4000f8e3cff */
[----:B------:R-:W-:-:S04]  /*4810*/  ULEA UR4, UR4, UR25, 0x3 ;  /* 0x0000001904047291 */ /* 0x000fc8000f8e18ff */
[----:B------:R-:W-:Y:S02]  /*4820*/  IMAD.U32 R2, RZ, RZ, UR5 ;  /* 0x00000005ff027e24 */ /* 0x000fe4000f8e00ff */
[----:B-1----:R-:W-:-:S03]  /*4830*/  MOV R0, UR4 ;  /* 0x0000000400007c02 */ /* 0x002fc60008000f00 */
[----:B------:R-:W-:-:S07]  /*4840*/  SHF.L.U32 R3, R2, 0x1f, RZ ;  /* 0x0000001f02037819 */ /* 0x000fce00000006ff */
.L_x_81:
[----:B-1----:R1:W2:Y:S02]  /*4850*/  SYNCS.PHASECHK.TRANS64.TRYWAIT P0, [R0+URZ], R3 ;  /* 0x00000003000075a7 */ /* 0x0022a400080011ff */
[----:B--2---:R-:W-:Y:S05]  /*4860*/  @!P0 NANOSLEEP.SYNCS 0x989680 ;  /* 0x009896800000895d */ /* 0x004fea0003900000 */
[----:B------:R-:W2:Y:S02]  /*4870*/  @!P0 SYNCS.PHASECHK.TRANS64 P0, [R0+URZ], R3 ;  /* 0x00000003000085a7 */ /* 0x000ea400080010ff */
[----:B--2---:R-:W-:Y:S05]  /*4880*/  @P0 EXIT ;  /* 0x000000000000094d */ /* 0x004fea0003800000 */
[----:B------:R-:W-:Y:S05]  /*4890*/  BRA `(.L_x_81) ;  /* 0xfffffffc00ec7947 */ /* 0x000fea000383ffff */
.L_x_22:
[----:B------:R-:W2:Y:S02]  /*48a0*/  S2UR UR4, SR_CgaCtaId ;  /* 0x00000000000479c3 */ /* 0x000ea40000008800 */
[----:B--2---:R-:W-:-:S04]  /*48b0*/  UISETP.NE.AND UP0, UPT, UR4, URZ, UPT ;  /* 0x000000ff0400728c */ /* 0x004fc8000bf05270 */
[----:B------:R-:W-:-:S09]  /*48c0*/  UISETP.NE.OR UP0, UPT, UR18, 0x1, UP0 ;  /* 0x000000011200788c */ /* 0x000fd20008705670 */
[----:B------:R-:W-:Y:S05]  /*48d0*/  BRA.U UP0, `(.L_x_82) ;  /* 0x0000000100b47547 */ /* 0x000fea000b800000 */
[----:B------:R-:W2:Y:S01]  /*48e0*/  S2UR UR5, SR_CgaCtaId ;  /* 0x00000000000579c3 */ /* 0x000ea20000008800 */
[----:B------:R-:W-:Y:S01]  /*48f0*/  UMOV UR4, 0x400 ;  /* 0x0000040000047882 */ /* 0x000fe20000000000 */
[----:B------:R-:W-:Y:S01]  /*4900*/  HFMA2 R2, -RZ, RZ, 0, 5.9604644775390625e-08 ;  /* 0x00000001ff027431 */ /* 0x000fe200000001ff */
[----:B------:R-:W-:Y:S01]  /*4910*/  ISETP.GE.U32.AND P0, PT, R3, 0x2, PT ;  /* 0x000000020300780c */ /* 0x000fe20003f06070 */
[----:B------:R-:W-:Y:S01]  /*4920*/  IMAD.MOV.U32 R8, RZ, RZ, RZ ;  /* 0x000000ffff087224 */ /* 0x000fe200078e00ff */
[----:B--2---:R-:W-:-:S04]  /*4930*/  ULEA UR4, UR5, UR4, 0x18 ;  /* 0x0000000405047291 */ /* 0x004fc8000f8ec0ff */
[----:B------:R-:W-:Y:S02]  /*4940*/  UIADD3 UR5, UPT, UPT, UR4, 0x2b8, URZ ;  /* 0x000002b804057890 */ /* 0x000fe4000fffe0ff */
[----:B------:R-:W-:Y:S02]  /*4950*/  UIADD3 UR8, UPT, UPT, UR4, 0x2b0, URZ ;  /* 0x000002b004087890 */ /* 0x000fe4000fffe0ff */
[----:B------:R-:W-:-:S12]  /*4960*/  UPRMT UR5, URZ, 0x654, UR5 ;  /* 0x00000654ff057896 */ /* 0x000fd80008000005 */
.L_x_85:
[----:B------:R-:W-:Y:S01]  /*4970*/  SHF.L.U32 R7, R2, 0x1f, RZ ;  /* 0x0000001f02077819 */ /* 0x000fe200000006ff */
[----:B------:R-:W-:Y:S02]  /*4980*/  IMAD.U32 R4, RZ, RZ, UR8 ;  /* 0x00000008ff047e24 */ /* 0x000fe4000f8e00ff */
[----:B------:R-:W-:Y:S01]  /*4990*/  @!P0 IMAD.MOV.U32 R5, RZ, RZ, 0x10 ;  /* 0x00000010ff058424 */ /* 0x000fe200078e00ff */
[----:B------:R-:W2:Y:S02]  /*49a0*/  SYNCS.PHASECHK.TRANS64.TRYWAIT P1, [UR4+0x2b8], R7 ;  /* 0x0002b807ff0075a7 */ /* 0x000ea40008021104 */
[----:B------:R-:W-:-:S04]  /*49b0*/  PRMT R9, R3, 0x654, R4 ;  /* 0x0000065403097816 */ /* 0x000fc80000000004 */
[----:B------:R-:W-:Y:S01]  /*49c0*/  SEL R0, R9, R0, !P0 ;  /* 0x0000000009007207 */ /* 0x000fe20004000000 */
[----:B--2---:R-:W-:Y:S06]  /*49d0*/  @!P1 BRA `(.L_x_83) ;  /* 0x0000005400e89947 */ /* 0x004fec0003800000 */
.L_x_229:
[----:B------:R-:W-:Y:S01]  /*49e0*/  UIADD3 UR6, UPT, UPT, UR4, 0x2f0, URZ ;  /* 0x000002f004067890 */ /* 0x000fe2000fffe0ff */
[----:B------:R3:W-:Y:S01]  /*49f0*/  @!P0 SYNCS.ARRIVE.TRANS64.RED RZ, [R0+URZ], R5 ;  /* 0x0000000500ff89a7 */ /* 0x0007e200080004ff */
[----:B------:R-:W-:Y:S01]  /*4a00*/  UIADD3 UR7, UPT, UPT, UR4, 0x2b0, URZ ;  /* 0x000002b004077890 */ /* 0x000fe2000fffe0ff */
[----:B------:R-:W-:-:S08]  /*4a10*/  LOP3.LUT R2, R2, 0x1, RZ, 0x3c, !PT ;  /* 0x0000000102027812 */ /* 0x000fd000078e3cff */
[----:B------:R-:W-:Y:S06]  /*4a20*/  UGETNEXTWORKID.BROADCAST [UR6], [UR7] ;  /* 0x00000000060073ca */ /* 0x000fec0008000100 */
[----:B---3--:R-:W-:-:S04]  /*4a30*/  SHF.L.U32 R5, R8, 0x1f, RZ ;  /* 0x0000001f08057819 */ /* 0x008fc800000006ff */
[----:B------:R-:W3:Y:S02]  /*4a40*/  SYNCS.PHASECHK.TRANS64.TRYWAIT P1, [UR4+0x2b0], R5 ;  /* 0x0002b005ff0075a7 */ /* 0x000ee40008021104 */
[----:B---3--:R-:W-:Y:S05]  /*4a50*/  @!P1 BRA `(.L_x_84) ;  /* 0x0000005400e09947 */ /* 0x008fea0003800000 */
.L_x_231:
[----:B--2---:R-:W2:Y:S01]  /*4a60*/  LDS.128 R4, [UR4+0x2f0] ;  /* 0x0002f004ff047984 */ /* 0x004ea20008000c00 */
[----:B------:R-:W-:Y:S01]  /*4a70*/  LOP3.LUT R8, R8, 0x1, RZ, 0x3c, !PT ;  /* 0x0000000108087812 */ /* 0x000fe200078e3cff */
[----:B------:R-:W-:Y:S01]  /*4a80*/  @!PT LDS RZ, [RZ] ;  /* 0x00000000fffff984 */ /* 0x000fe20000000800 */
[----:B------:R-:W-:Y:S01]  /*4a90*/  @!PT LDS RZ, [RZ] ;  /* 0x00000000fffff984 */ /* 0x000fe20000000800 */
[----:B------:R-:W-:Y:S01]  /*4aa0*/  @!PT LDS RZ, [RZ] ;  /* 0x00000000fffff984 */ /* 0x000fe20000000800 */
[----:B------:R-:W-:Y:S01]  /*4ab0*/  @!PT LDS RZ, [RZ] ;  /* 0x00000000fffff984 */ /* 0x000fe20000000800 */
[----:B------:R3:W-:Y:S06]  /*4ac0*/  MEMBAR.ALL.CTA ;  /* 0x0000000000007992 */ /* 0x0007ec0000008000 */
[----:B---3--:R-:W3:Y:S02]  /*4ad0*/  FENCE.VIEW.ASYNC.S ;  /* 0x00000000000073c6 */ /* 0x008ee40000000000 */
[----:B---3--:R-:W-:Y:S01]  /*4ae0*/  SYNCS.ARRIVE.TRANS64.RED.A1T0 RZ, [UR5], RZ ;  /* 0x000000ffffff79a7 */ /* 0x008fe20008100405 */
[----:B--2---:R-:W-:-:S13]  /*4af0*/  LOP3.LUT P1, RZ, R6, 0x1, RZ, 0xc0, !PT ;  /* 0x0000000106ff7812 */ /* 0x004fda000782c0ff */
[----:B------:R-:W-:Y:S05]  /*4b00*/  @P1 BRA `(.L_x_85) ;  /* 0xfffffffc00981947 */ /* 0x000fea000383ffff */
[----:B------:R-:W-:-:S04]  /*4b10*/  SHF.L.U32 R0, R2, 0x1f, RZ ;  /* 0x0000001f02007819 */ /* 0x000fc800000006ff */
[----:B------:R-:W2:Y:S02]  /*4b20*/  SYNCS.PHASECHK.TRANS64 P0, [UR4+0x2b8], R0 ;  /* 0x0002b800ff0075a7 */ /* 0x000ea40008001004 */
[----:B-12---:R-:W-:Y:S05]  /*4b30*/  @P0 EXIT ;  /* 0x000000000000094d */ /* 0x006fea0003800000 */
[----:B------:R-:W-:-:S07]  /*4b40*/  MOV R0, UR4 ;  /* 0x0000000400007c02 */ /* 0x000fce0008000f00 */
.L_x_86:
[----:B-1----:R-:W-:-:S04]  /*4b50*/  SHF.L.U32 R3, R2, 0x1f, RZ ;  /* 0x0000001f02037819 */ /* 0x002fc800000006ff */
[----:B------:R1:W2:Y:S03]  /*4b60*/  SYNCS.PHASECHK.TRANS64.TRYWAIT P0, [R0+URZ+0x2b8], R3 ;  /* 0x0002b803000075a7 */ /* 0x0002a600080011ff */
[----:B--2---:R-:W-:Y:S05]  /*4b70*/  @!P0 NANOSLEEP.SYNCS 0x989680 ;  /* 0x009896800000895d */ /* 0x004fea0003900000 */
[----:B------:R-:W2:Y:S02]  /*4b80*/  @!P0 SYNCS.PHASECHK.TRANS64 P0, [R0+URZ+0x2b8], R3 ;  /* 0x0002b803000085a7 */ /* 0x000ea400080010ff */
[----:B--2---:R-:W-:Y:S05]  /*4b90*/  @P0 EXIT ;  /* 0x000000000000094d */ /* 0x004fea0003800000 */
[----:B------:R-:W-:Y:S05]  /*4ba0*/  BRA `(.L_x_86) ;  /* 0xfffffffc00e87947 */ /* 0x000fea000383ffff */
.L_x_82:
[----:B------:R-:W-:Y:S05]  /*4bb0*/  BRA.U UP4, `(.L_x_87) ;  /* 0x0000001104347547 */ /* 0x000fea000b800000 */
[----:B------:R-:W2:Y:S01]  /*4bc0*/  S2UR UR4, SR_CgaCtaId ;  /* 0x00000000000479c3 */ /* 0x000ea20000008800 */
[----:B------:R-:W-:Y:S01]  /*4bd0*/  UMOV UR5, 0x40 ;  /* 0x0000004000057882 */ /* 0x000fe20000000000 */
[----:B------:R-:W-:Y:S01]  /*4be0*/  NOP ;  /* 0x0000000000007918 */ /* 0x000fe20000000000 */
[----:B------:R-:W-:Y:S01]  /*4bf0*/  UMOV UR6, 0x400 ;  /* 0x0000040000067882 */ /* 0x000fe20000000000 */
[----:B--2---:R-:W-:Y:S02]  /*4c00*/  ULEA UR5, UR4, UR5, 0x18 ;  /* 0x0000000504057291 */ /* 0x004fe4000f8ec0ff */
[----:B------:R-:W-:-:S07]  /*4c10*/  ULEA UR6, UR4, UR6, 0x18 ;  /* 0x0000000604067291 */ /* 0x000fce000f8ec0ff */
[----:B------:R-:W2:Y:S02]  /*4c20*/  LDS.U8 R3, [UR5+0x1c] ;  /* 0x00001c05ff037984 */ /* 0x000ea40008000000 */
[----:B--2---:R-:W-:-:S13]  /*4c30*/  ISETP.NE.AND P0, PT, R3, RZ, PT ;  /* 0x000000ff0300720c */ /* 0x004fda0003f05270 */
[----:B------:R-:W-:Y:S05]  /*4c40*/  @P0 BRA `(.L_x_88) ;  /* 0x0000000400080947 */ /* 0x000fea0003800000 */
[----:B------:R-:W-:Y:S02]  /*4c50*/  UISETP.NE.U32.AND UP1, UPT, UR26, 0x1, UPT ;  /* 0x000000011a00788c */ /* 0x000fe4000bf25070 */
[----:B------:R-:W-:-:S07]  /*4c60*/  UIADD3 UR7, UPT, UPT, UR5, 0x8, URZ ;  /* 0x0000000805077890 */ /* 0x000fce000fffe0ff */
[----:B------:R-:W-:Y:S05]  /*4c70*/  BRA.U !UP1, `(.L_x_89) ;  /* 0x00000001099c7547 */ /* 0x000fea000b800000 */
[----:B------:R-:W-:Y:S01]  /*4c80*/  ELECT P0, URZ, PT ;  /* 0x0000000000ff782f */ /* 0x000fe20003800000 */
[----:B------:R-:W-:-:S12]  /*4c90*/  BSSY B0, `(.L_x_89) ;  /* 0x0000025000007945 */ /* 0x000fd80003800000 */
[----:B------:R-:W-:Y:S05]  /*4ca0*/  @!P0 BRA `(.L_x_90) ;  /* 0x00000000008c8947 */ /* 0x000fea0003800000 */
[----:B------:R-:W-:-:S05]  /*4cb0*/  UMOV UR4, 0x10 ;  /* 0x0000001000047882 */ /* 0x000fca0000000000 */
[----:B------:R-:W-:Y:S04]  /*4cc0*/  DEPBAR.LE SB2, 0x36 ;  /* 0x0000ad800000791a */ /* 0x000fe80000000000 */
[----:B------:R-:W2:Y:S02]  /*4cd0*/  UTCATOMSWS.2CTA.FIND_AND_SET.ALIGN UP0, UR4, UR4 ;  /* 0x00000004000475e3 */ /* 0x000ea40008200800 */
[----:B--2---:R-:W-:Y:S01]  /*4ce0*/  MOV R10, UR4 ;  /* 0x00000004000a7c02 */ /* 0x004fe20008000f00 */
[----:B------:R-:W-:Y:S06]  /*4cf0*/  BRA.U UP0, `(.L_x_91) ;  /* 0x0000000100187547 */ /* 0x000fec000b800000 */
.L_x_92:
[----:B------:R-:W-:Y:S05]  /*4d00*/  NANOSLEEP 0x64 ;  /* 0x000000640000795d */ /* 0x000fea0003800000 */
[----:B------:R-:W-:-:S05]  /*4d10*/  UMOV UR4, 0x10 ;  /* 0x0000001000047882 */ /* 0x000fca0000000000 */
[----:B------:R-:W-:Y:S04]  /*4d20*/  DEPBAR.LE SB2, 0x36 ;  /* 0x0000ad800000791a */ /* 0x000fe80000000000 */
[----:B------:R-:W2:Y:S02]  /*4d30*/  UTCATOMSWS.2CTA.FIND_AND_SET.ALIGN UP0, UR4, UR4 ;  /* 0x00000004000475e3 */ /* 0x000ea40008200800 */
[----:B--2---:R-:W-:Y:S01]  /*4d40*/  MOV R10, UR4 ;  /* 0x00000004000a7c02 */ /* 0x004fe20008000f00 */
[----:B------:R-:W-:Y:S05]  /*4d50*/  BRA.U !UP0, `(.L_x_92) ;  /* 0xfffffffd08e87547 */ /* 0x000fea000b83ffff */
.L_x_91:
[----:B------:R-:W2:Y:S01]  /*4d60*/  LDS R6, [UR5+0x10] ;  /* 0x00001005ff067984 */ /* 0x000ea20008000800 */
[----:B------:R-:W-:Y:S01]  /*4d70*/  IMAD.U32 R3, RZ, RZ, UR6 ;  /* 0x00000006ff037e24 */ /* 0x000fe2000f8e00ff */
[----:B------:R-:W-:-:S03]  /*4d80*/  MOV R4, UR25 ;  /* 0x0000001900047c02 */ /* 0x000fc60008000f00 */
[----:B------:R-:W-:Y:S01]  /*4d90*/  VIADD R3, R3, 0x300 ;  /* 0x0000030003037836 */ /* 0x000fe20000000000 */
[----:B--2---:R-:W-:-:S04]  /*4da0*/  SHF.L.U32 R6, R6, 0x1f, RZ ;  /* 0x0000001f06067819 */ /* 0x004fc800000006ff */
[----:B------:R-:W2:Y:S02]  /*4db0*/  SYNCS.PHASECHK.TRANS64.TRYWAIT P0, [UR5+0x8], R6 ;  /* 0x00000806ff0075a7 */ /* 0x000ea40008001105 */
[----:B--2---:R-:W-:Y:S05]  /*4dc0*/  @P0 BRA `(.L_x_93) ;  /* 0x0000000000080947 */ /* 0x004fea0003800000 */
[----:B------:R-:W2:Y:S02]  /*4dd0*/  SYNCS.PHASECHK.TRANS64.TRYWAIT P0, [UR5+0x8], R6 ;  /* 0x00000806ff0075a7 */ /* 0x000ea40008001105 */
[----:B--2---:R-:W-:Y:S05]  /*4de0*/  @!P0 BRA `(.L_x_94) ;  /* 0x0000005400148947 */ /* 0x004fea0003800000 */
.L_x_93:
[----:B------:R-:W-:Y:S01]  /*4df0*/  PRMT R4, R4, 0x654, R3 ;  /* 0x0000065404047816 */ /* 0x000fe20000000003 */
[----:B------:R-:W-:Y:S01]  /*4e00*/  HFMA2 R3, -RZ, RZ, 0, 5.9604644775390625e-08 ;  /* 0x00000001ff037431 */ /* 0x000fe200000001ff */
[----:B------:R-:W-:Y:S01]  /*4e10*/  UPRMT UR4, UR25, 0x654, UR7 ;  /* 0x0000065419047896 */ /* 0x000fe20008000007 */
[----:B------:R-:W-:Y:S02]  /*4e20*/  IMAD.MOV.U32 R7, RZ, RZ, 0xffff ;  /* 0x0000ffffff077424 */ /* 0x000fe400078e00ff */
[----:B--2---:R-:W-:Y:S02]  /*4e30*/  IMAD.MOV.U32 R6, RZ, RZ, 0x4 ;  /* 0x00000004ff067424 */ /* 0x004fe400078e00ff */
[----:B------:R-:W-:Y:S01]  /*4e40*/  IMAD.SHL.U32 R9, R10, 0x20, RZ ;  /* 0x000000200a097824 */ /* 0x000fe200078e00ff */
[----:B------:R-:W-:Y:S02]  /*4e50*/  MOV R5, UR4 ;  /* 0x0000000400057c02 */ /* 0x000fe40008000f00 */
[-C--:B------:R-:W-:Y:S01]  /*4e60*/  SHF.L.U32 R8, R7, R10.reuse, RZ ;  /* 0x0000000a07087219 */ /* 0x080fe200000006ff */
[----:B------:R2:W-:Y:S01]  /*4e70*/  SYNCS.ARRIVE.TRANS64.RED RZ, [UR4], R6 ;  /* 0x00000006ffff79a7 */ /* 0x0005e20008000404 */
[----:B------:R-:W-:Y:S01]  /*4e80*/  SHF.L.U32 R7, R3, R10, RZ ;  /* 0x0000000a03077219 */ /* 0x000fe200000006ff */
[----:B------:R2:W-:Y:S04]  /*4e90*/  STS [UR6+0x300], R9 ;  /* 0x00030009ff007988 */ /* 0x0005e80008000806 */
[----:B------:R2:W-:Y:S04]  /*4ea0*/  STAS [R4.64], R10 ;  /* 0x0000000a04007dbd */ /* 0x0005e8000c0008ff */
[----:B------:R2:W-:Y:S04]  /*4eb0*/  ATOMS.OR RZ, [UR5+0x14], R8 ;  /* 0x00001408ffff798c */ /* 0x0005e8000b000005 */
[----:B------:R2:W-:Y:S04]  /*4ec0*/  ATOMS.OR RZ, [UR5+0x18], R7 ;  /* 0x00001807ffff798c */ /* 0x0005e8000b000005 */
[----:B------:R2:W-:Y:S02]  /*4ed0*/  ATOMS.XOR RZ, [UR5+0x10], R3 ;  /* 0x00001003ffff798c */ /* 0x0005e4000b800005 */
.L_x_90:
[----:B-1----:R-:W-:Y:S05]  /*4ee0*/  BSYNC B0 ;  /* 0x0000000000007941 */ /* 0x002fea0003800000 */
.L_x_89:
[----:B------:R-:W-:Y:S05]  /*4ef0*/  BRA.U UP1, `(.L_x_95) ;  /* 0x00000001016c7547 */ /* 0x000fea000b800000 */
[----:B------:R-:W-:-:S03]  /*4f00*/  UMOV UR4, 0xffffffff ;  /* 0xffffffff00047882 */ /* 0x000fc60000000000 */
[----:B------:R-:W-:Y:S05]  /*4f10*/  BRA.DIV UR4, `(.L_x_96) ;  /* 0x0000005204e07947 */ /* 0x000fea000b800000 */
[----:B------:R-:W-:-:S13]  /*4f20*/  ELECT P0, URZ, PT ;  /* 0x0000000000ff782f */ /* 0x000fda0003800000 */
.L_x_234:
[----:B------:R-:W-:Y:S05]  /*4f30*/  @!P0 BRA `(.L_x_95) ;  /* 0x00000000005c8947 */ /* 0x000fea0003800000 */
[----:B--2---:R-:W2:Y:S02]  /*4f40*/  LDS R4, [UR5+0x10] ;  /* 0x00001005ff047984 */ /* 0x004ea40008000800 */
[----:B--2---:R-:W-:-:S04]  /*4f50*/  SHF.L.U32 R4, R4, 0x1f, RZ ;  /* 0x0000001f04047819 */ /* 0x004fc800000006ff */
[----:B------:R-:W2:Y:S02]  /*4f60*/  SYNCS.PHASECHK.TRANS64.TRYWAIT P0, [UR5+0x8], R4 ;  /* 0x00000804ff0075a7 */ /* 0x000ea40008001105 */
[----:B--2---:R-:W-:Y:S05]  /*4f70*/  @P0 BRA `(.L_x_97) ;  /* 0x0000000000080947 */ /* 0x004fea0003800000 */
[----:B------:R-:W2:Y:S02]  /*4f80*/  SYNCS.PHASECHK.TRANS64.TRYWAIT P0, [UR5+0x8], R4 ;  /* 0x00000804ff0075a7 */ /* 0x000ea40008001105 */
[----:B--2---:R-:W-:Y:S05]  /*4f90*/  @!P0 BRA `(.L_x_98) ;  /* 0x0000005000e48947 */ /* 0x004fea0003800000 */
.L_x_97:
[----:B------:R-:W3:Y:S01]  /*4fa0*/  LDS R6, [UR6+0x300] ;  /* 0x00030006ff067984 */ /* 0x000ee20008000800 */
[----:B--2---:R-:W-:Y:S02]  /*4fb0*/  HFMA2 R3, -RZ, RZ, 0, 5.9604644775390625e-08 ;  /* 0x00000001ff037431 */ /* 0x004fe400000001ff */
[----:B------:R-:W-:Y:S01]  /*4fc0*/  IMAD.MOV.U32 R4, RZ, RZ, 0xffff ;  /* 0x0000ffffff047424 */ /* 0x000fe200078e00ff */
[----:B------:R-:W-:Y:S01]  /*4fd0*/  UPRMT UR4, UR25, 0x654, UR7 ;  /* 0x0000065419047896 */ /* 0x000fe20008000007 */
[----:B---3--:R-:W-:-:S03]  /*4fe0*/  IMAD.SHL.U32 R5, R6, 0x20, RZ ;  /* 0x0000002006057824 */ /* 0x008fc600078e00ff */
[-C--:B------:R-:W-:Y:S02]  /*4ff0*/  SHF.L.U32 R4, R4, R6.reuse, RZ ;  /* 0x0000000604047219 */ /* 0x080fe400000006ff */
[----:B------:R-:W-:Y:S01]  /*5000*/  SHF.L.U32 R6, R3, R6, RZ ;  /* 0x0000000603067219 */ /* 0x000fe200000006ff */
[----:B------:R3:W-:Y:S04]  /*5010*/  STS [UR6+0x300], R5 ;  /* 0x00030005ff007988 */ /* 0x0007e80008000806 */
[----:B------:R3:W-:Y:S04]  /*5020*/  ATOMS.OR RZ, [UR5+0x14], R4 ;  /* 0x00001404ffff798c */ /* 0x0007e8000b000005 */
[----:B------:R3:W-:Y:S01]  /*5030*/  ATOMS.OR RZ, [UR5+0x18], R6 ;  /* 0x00001806ffff798c */ /* 0x0007e2000b000005 */
[----:B------:R-:W-:Y:S03]  /*5040*/  SYNCS.ARRIVE.TRANS64.RED.A1T0 RZ, [UR4], RZ ;  /* 0x000000ffffff79a7 */ /* 0x000fe60008100404 */
[----:B------:R3:W-:Y:S01]  /*5050*/  ATOMS.XOR RZ, [UR5+0x10], R3 ;  /* 0x00001003ffff798c */ /* 0x0007e2000b800005 */
[----:B------:R-:W-:Y:S05]  /*5060*/  BRA `(.L_x_95) ;  /* 0x0000000000107947 */ /* 0x000fea0003800000 */
.L_x_88:
[----:B------:R-:W-:Y:S02]  /*5070*/  MOV R3, 0xffffffff ;  /* 0xffffffff00037802 */ /* 0x000fe40000000f00 */
[----:B------:R-:W-:-:S03]  /*5080*/  MOV R4, 0x50b0 ;  /* 0x000050b000047802 */ /* 0x000fc60000000f00 */
[----:B------:R2:W-:Y:S04]  /*5090*/  STS [UR6+0x300], R3 ;  /* 0x00030003ff007988 */ /* 0x0005e80008000806 */
[----:B-12--5:R-:W-:Y:S05]  /*50a0*/  CALL.REL.NOINC `($__internal_1_$__cuda_sm10x_tcgen05_guardrail_trap_phase_invalid_during_alloc) ;  /* 0x0000005400c87944 */ /* 0x026fea0003c00000 */
.L_x_95:
[----:B------:R-:W-:Y:S05]  /*50b0*/  WARPSYNC.ALL ;  /* 0x0000000000007948 */ /* 0x000fea0003800000 */
[----:B------:R-:W4:Y:S01]  /*50c0*/  S2UR UR14, SR_CgaCtaId ;  /* 0x00000000000e79c3 */ /* 0x000f220000008800 */
[----:B------:R-:W-:Y:S01]  /*50d0*/  UMOV UR4, 0x400 ;  /* 0x0000040000047882 */ /* 0x000fe20000000000 */
[----:B------:R-:W-:-:S06]  /*50e0*/  NOP ;  /* 0x0000000000007918 */ /* 0x000fcc0000000000 */
[----:B------:R-:W-:Y:S06]  /*50f0*/  BAR.ARV 0x6, 0xa0 ;  /* 0x0182800000007b1d */ /* 0x000fec0000002000 */
[----:B------:R-:W1:Y:S01]  /*5100*/  LDCU.64 UR6, c[0x0][0x388] ;  /* 0x00007100ff0677ac */ /* 0x000e620008000a00 */
[----:B------:R-:W-:Y:S01]  /*5110*/  LOP3.LUT R2, R2, 0xffff, RZ, 0xc0, !PT ;  /* 0x0000ffff02027812 */ /* 0x000fe200078ec0ff */
[----:B--2---:R-:W-:Y:S01]  /*5120*/  IMAD.MOV.U32 R8, RZ, RZ, 0x1 ;  /* 0x00000001ff087424 */ /* 0x004fe200078e00ff */
[----:B------:R-:W-:Y:S01]  /*5130*/  LOP3.LUT R0, R0, 0xffff, RZ, 0xc0, !PT ;  /* 0x0000ffff00007812 */ /* 0x000fe200078ec0ff */
[----:B------:R-:W2:Y:S01]  /*5140*/  LDCU UR8, c[0x0][0x390] ;  /* 0x00007200ff0877ac */ /* 0x000ea20008000800 */
[----:B------:R-:W-:Y:S01]  /*5150*/  R2UR UR15, R2 ;  /* 0x00000000020f72ca */ /* 0x000fe200000e0000 */
[----:B------:R-:W-:Y:S01]  /*5160*/  IMAD.MOV.U32 R2, RZ, RZ, RZ ;  /* 0x000000ffff027224 */ /* 0x000fe200078e00ff */
[----:B------:R-:W-:Y:S01]  /*5170*/  R2UR UR23, R0 ;  /* 0x00000000001772ca */ /* 0x000fe200000e0000 */
[----:B------:R-:W-:Y:S01]  /*5180*/  IMAD.MOV.U32 R0, RZ, RZ, RZ ;  /* 0x000000ffff007224 */ /* 0x000fe200078e00ff */
[----:B------:R-:W-:-:S02]  /*5190*/  UISETP.NE.AND UP3, UPT, UR26, URZ, UPT ;  /* 0x000000ff1a00728c */ /* 0x000fc4000bf65270 */
[----:B----4-:R-:W-:Y:S01]  /*51a0*/  ULEA UR14, UR14, UR4, 0x18 ;  /* 0x000000040e0e7291 */ /* 0x010fe2000f8ec0ff */
[----:B------:R-:W-:Y:S01]  /*51b0*/  UMOV UR18, URZ ;  /* 0x000000ff00127c82 */ /* 0x000fe20008000000 */
[----:B------:R-:W-:Y:S01]  /*51c0*/  UMOV UR13, URZ ;  /* 0x000000ff000d7c82 */ /* 0x000fe20008000000 */
[----:B------:R-:W-:Y:S01]  /*51d0*/  UMOV UR20, 0x0 ;  /* 0x0000000000147882 */ /* 0x000fe20000000000 */
[----:B------:R-:W-:Y:S01]  /*51e0*/  UMOV UR21, 0x10110010 ;  /* 0x1011001000157882 */ /* 0x000fe20000000000 */
[----:B-1----:R-:W-:-:S04]  /*51f0*/  UIADD3 UR4, UPT, UPT, UR6, 0x1f, URZ ;  /* 0x0000001f06047890 */ /* 0x002fc8000fffe0ff */
[----:B---3--:R-:W1:Y:S01]  /*5200*/  LDS R3, [UR14+0x300] ;  /* 0x0003000eff037984 */ /* 0x008e620008000800 */
[----:B------:R-:W-:Y:S02]  /*5210*/  UIADD3 UR6, UPT, UPT, UR14, 0x4600, URZ ;  /* 0x000046000e067890 */ /* 0x000fe4000fffe0ff */
[----:B------:R-:W-:Y:S02]  /*5220*/  USHF.R.S32.HI UR5, URZ, 0x1f, UR4 ;  /* 0x0000001fff057899 */ /* 0x000fe40008011404 */
[----:B------:R-:W-:Y:S02]  /*5230*/  USHF.R.U32.HI UR6, URZ, 0x4, UR6 ;  /* 0x00000004ff067899 */ /* 0x000fe40008011606 */
[----:B------:R-:W-:Y:S02]  /*5240*/  ULEA.HI UR4, UR5, UR4, URZ, 0x5 ;  /* 0x0000000405047291 */ /* 0x000fe4000f8f28ff */
[----:B------:R-:W-:Y:S02]  /*5250*/  UIADD3 UR5, UPT, UPT, UR14, 0x2d600, URZ ;  /* 0x0002d6000e057890 */ /* 0x000fe4000fffe0ff */
[----:B------:R-:W-:-:S02]  /*5260*/  USHF.R.S32.HI UR4, URZ, 0x5, UR4 ;  /* 0x00000005ff047899 */ /* 0x000fc40008011404 */
[----:B------:R-:W-:Y:S02]  /*5270*/  USHF.R.U32.HI UR5, URZ, 0x4, UR5 ;  /* 0x00000004ff057899 */ /* 0x000fe40008011605 */
[----:B------:R-:W-:Y:S02]  /*5280*/  UIMAD UR7, UR4, UR7, URZ ;  /* 0x00000007040772a4 */ /* 0x000fe4000f8e02ff */
[----:B------:R-:W-:Y:S02]  /*5290*/  UIADD3 UR4, UPT, UPT, UR14, 0x2b8, URZ ;  /* 0x000002b80e047890 */ /* 0x000fe4000fffe0ff */
[----:B------:R-:W-:Y:S02]  /*52a0*/  ULOP3.LUT UR6, UR6, 0x3fff, URZ, 0xc0, !UPT ;  /* 0x00003fff06067892 */ /* 0x000fe4000f8ec0ff */
[----:B------:R-:W-:Y:S02]  /*52b0*/  UPRMT UR22, URZ, 0x654, UR4 ;  /* 0x00000654ff167896 */ /* 0x000fe40008000004 */
[----:B--2---:R-:W-:-:S02]  /*52c0*/  UIMAD UR4, UR7, UR8, URZ ;  /* 0x00000008070472a4 */ /* 0x004fc4000f8e02ff */
[----:B------:R-:W-:Y:S02]  /*52d0*/  ULOP3.LUT UR17, UR5, 0x3fff, URZ, 0xc0, !UPT ;  /* 0x00003fff05117892 */ /* 0x000fe4000f8ec0ff */
[----:B------:R-:W-:Y:S02]  /*52e0*/  ULOP3.LUT UR16, UR6, 0x10000, URZ, 0xfc, !UPT ;  /* 0x0001000006107892 */ /* 0x000fe4000f8efcff */
[----:B------:R-:W-:Y:S02]  /*52f0*/  UIADD3 UR24, UPT, UPT, UR4, -0x1, URZ ;  /* 0xffffffff04187890 */ /* 0x000fe4000fffe0ff */
[----:B------:R-:W-:Y:S01]  /*5300*/  UISETP.GE.AND UP4, UPT, UR4, 0x1, UPT ;  /* 0x000000010400788c */ /* 0x000fe2000bf86270 */
[C---:B-1----:R-:W-:Y:S01]  /*5310*/  VIADD R5, R3.reuse, 0x40 ;  /* 0x0000004003057836 */ /* 0x042fe20000000000 */
[----:B------:R-:W-:-:S04]  /*5320*/  LOP3.LUT R4, R3, 0xffff, RZ, 0xc0, !PT ;  /* 0x0000ffff03047812 */ /* 0x000fc800078ec0ff */
[----:B------:R-:W-:-:S05]  /*5330*/  LOP3.LUT R5, R5, 0xffff, RZ, 0xc0, !PT ;  /* 0x0000ffff05057812 */ /* 0x000fca00078ec0ff */
[----:B------:R1:W-:Y:S02]  /*5340*/  STL.64 [R1], R4 ;  /* 0x0000000401007387 */ /* 0x0003e40000100a00 */
.L_x_107:
[----:B-1----:R-:W-:-:S04]  /*5350*/  SHF.L.U32 R5, R2, 0x1f, RZ ;  /* 0x0000001f02057819 */ /* 0x002fc800000006ff */
[----:B------:R-:W1:Y:S02]  /*5360*/  SYNCS.PHASECHK.TRANS64.TRYWAIT P0, [UR14+0x2b0], R5 ;  /* 0x0002b005ff0075a7 */ /* 0x000e64000800110e */
[----:B-1--4-:R-:W-:Y:S05]  /*5370*/  @!P0 BRA `(.L_x_99) ;  /* 0x0000005000048947 */ /* 0x012fea0003800000 */
.L_x_236:
[----:B-1----:R-:W1:Y:S01]  /*5380*/  LDS.128 R4, [UR14+0x2f0] ;  /* 0x0002f00eff047984 */ /* 0x002e620008000c00 */
[----:B------:R-:W-:Y:S01]  /*5390*/  ULEA UR19, UR18, UR14, 0x3 ;  /* 0x0000000e12137291 */ /* 0x000fe2000f8e18ff */
[----:B------:R-:W-:Y:S01]  /*53a0*/  @!PT LDS RZ, [RZ] ;  /* 0x00000000fffff984 */ /* 0x000fe20000000800 */
[----:B------:R-:W-:Y:S01]  /*53b0*/  @!PT LDS RZ, [RZ] ;  /* 0x00000000fffff984 */ /* 0x000fe20000000800 */
[----:B------:R-:W-:Y:S01]  /*53c0*/  @!PT LDS RZ, [RZ] ;  /* 0x00000000fffff984 */ /* 0x000fe20000000800 */
[----:B------:R-:W-:Y:S01]  /*53d0*/  @!PT LDS RZ, [RZ] ;  /* 0x00000000fffff984 */ /* 0x000fe20000000800 */
[----:B------:R2:W-:Y:S06]  /*53e0*/  MEMBAR.ALL.CTA ;  /* 0x0000000000007992 */ /* 0x0005ec0000008000 */
[----:B--2---:R-:W2:Y:S02]  /*53f0*/  FENCE.VIEW.ASYNC.S ;  /* 0x00000000000073c6 */ /* 0x004ea40000000000 */
[----:B--2---:R-:W-:Y:S01]  /*5400*/  SYNCS.ARRIVE.TRANS64.RED.A1T0 RZ, [UR22], RZ ;  /* 0x000000ffffff79a7 */ /* 0x004fe20008100416 */
[----:B-1----:R-:W-:Y:S01]  /*5410*/  LOP3.LUT P2, RZ, R6, 0x1, RZ, 0xc0, !PT ;  /* 0x0000000106ff7812 */ /* 0x002fe2000784c0ff */
[----:B------:R-:W-:-:S12]  /*5420*/  BRA.U UP3, `(.L_x_100) ;  /* 0x00000001030c7547 */ /* 0x000fd8000b800000 */
[----:B------:R-:W-:-:S04]  /*5430*/  SHF.L.U32 R5, R8, 0x1f, RZ ;  /* 0x0000001f08057819 */ /* 0x000fc800000006ff */
[----:B------:R-:W1:Y:S02]  /*5440*/  SYNCS.PHASECHK.TRANS64.TRYWAIT P0, [UR19+0x2d0], R5 ;  /* 0x0002d005ff0075a7 */ /* 0x000e640008001113 */
[----:B-1----:R-:W-:Y:S05]  /*5450*/  @!P0 BRA `(.L_x_101) ;  /* 0x0000004c00e48947 */ /* 0x002fea0003800000 */
.L_x_100:
[----:B------:R-:W-:Y:S05]  /*5460*/  BRA.U UP3, `(.L_x_102) ;  /* 0x0000000103b07547 */ /* 0x000fea000b800000 */
[----:B------:R-:W-:Y:S05]  /*5470*/  BRA.U !UP4, `(.L_x_103) ;  /* 0x000000010ca07547 */ /* 0x000fea000b800000 */
[----:B------:R-:W-:Y:S01]  /*5480*/  ULEA UR4, UR18, UR43, 0x2 ;  /* 0x0000002b12047291 */ /* 0x000fe2000f8e10ff */
[----:B-1----:R-:W-:-:S08]  /*5490*/  SHF.L.U32 R4, R0, 0x1f, RZ ;  /* 0x0000001f00047819 */ /* 0x002fd000000006ff */
[----:B------:R-:W5:Y:S01]  /*54a0*/  LDL R5, [UR4] ;  /* 0x00000004ff057983 */ /* 0x000f620008100800 */
[----:B------:R-:W-:Y:S02]  /*54b0*/  ULEA UR4, UR13, UR14, 0x3 ;  /* 0x0000000e0d047291 */ /* 0x000fe4000f8e18ff */
[----:B------:R-:W-:Y:S01]  /*54c0*/  UPLOP3.LUT UP2, UPT, UPT, UPT, UPT, 0x40, 0x4 ;  /* 0x000000000004789c */ /* 0x000fe20003f4e870 */
[----:B------:R-:W-:-:S06]  /*54d0*/  UMOV UR10, UR24 ;  /* 0x00000018000a7c82 */ /* 0x000fcc0008000000 */
[----:B------:R1:W2:Y:S01]  /*54e0*/  SYNCS.PHASECHK.TRANS64.TRYWAIT P1, [UR4], R4 ;  /* 0x00000004ff0075a7 */ /* 0x0002a20008021104 */
[----:B------:R-:W-:-:S05]  /*54f0*/  UMOV UR4, UR13 ;  /* 0x0000000d00047c82 */ /* 0x000fca0008000000 */
.L_x_106:
[----:B------:R-:W-:Y:S01]  /*5500*/  ULEA UR11, UR4, UR14, 0x3 ;  /* 0x0000000e040b7291 */ /* 0x000fe2000f8e18ff */
[----:B--234-:R-:W-:Y:S11]  /*5510*/  @P1 BRA `(.L_x_104) ;  /* 0x00000000000c1947 */ /* 0x01cff60003800000 */
[----:B------:R-:W-:Y:S04]  /*5520*/  SHF.L.U32 R7, R0, 0x1f, RZ ;  /* 0x0000001f00077819 */ /* 0x000fe800000006ff */
[----:B------:R-:W2:Y:S02]  /*5530*/  SYNCS.PHASECHK.TRANS64.TRYWAIT P0, [UR11], R7 ;  /* 0x00000007ff0075a7 */ /* 0x000ea4000800110b */
[----:B--2---:R-:W-:Y:S05]  /*5540*/  @!P0 BRA `(.L_x_105) ;  /* 0x0000004c00c08947 */ /* 0x004fea0003800000 */
.L_x_104:
[----:B------:R-:W-:Y:S01]  /*5550*/  UISETP.NE.AND UP0, UPT, UR10, URZ, UPT ;  /* 0x000000ff0a00728c */ /* 0x000fe2000bf05270 */
[----:B------:R-:W-:Y:S01]  /*5560*/  PLOP3.LUT P1, PT, PT, PT, PT, 0x80, 0x8 ;  /* 0x000000000008781c */ /* 0x000fe20003f2f070 */
[----:B------:R-:W-:Y:S02]  /*5570*/  UIADD3 UR5, UPT, UPT, UR4, 0x1, URZ ;  /* 0x0000000104057890 */ /* 0x000fe4000fffe0ff */
[----:B------:R-:W-:Y:S02]  /*5580*/  ULEA UR8, UR4, UR17, 0x6 ;  /* 0x0000001104087291 */ /* 0x000fe4000f8e30ff */
[----:B------:R-:W-:Y:S01]  /*5590*/  UISETP.NE.AND UP1, UPT, UR5, 0x29, UPT ;  /* 0x000000290500788c */ /* 0x000fe2000bf25270 */
[----:B------:R-:W-:Y:S01]  /*55a0*/  PLOP3.LUT P0, PT, PT, PT, UP0, 0x80, 0x8 ;  /* 0x000000000008781c */ /* 0x000fe20003f0f008 */
[----:B------:R-:W-:Y:S01]  /*55b0*/  UMOV UR9, 0xc0004010 ;  /* 0xc000401000097882 */ /* 0x000fe20000000000 */
[----:B------:R-:W-:Y:S01]  /*55c0*/  UMOV UR7, 0xc0004010 ;  /* 0xc000401000077882 */ /* 0x000fe20000000000 */
[----:B------:R-:W-:Y:S02]  /*55d0*/  USEL UR6, URZ, 0x1, UP1 ;  /* 0x00000001ff067887 */ /* 0x000fe40008800000 */
[----:B------:R-:W-:Y:S04]  /*55e0*/  USEL UR13, UR5, URZ, UP1 ;  /* 0x000000ff050d7287 */ /* 0x000fe80008800000 */
[----:B------:R-:W-:Y:S01]  /*55f0*/  @UP0 ULEA UR5, UR13, UR14, 0x3 ;  /* 0x0000000e0d050291 */ /* 0x000fe2000f8e18ff */
[----:B------:R-:W-:Y:S01]  /*5600*/  LOP3.LUT R0, R0, UR6, RZ, 0x3c, !PT ;  /* 0x0000000600007c12 */ /* 0x000fe2000f8e3cff */
[----:B------:R-:W-:Y:S02]  /*5610*/  ULEA UR6, UR4, UR16, 0x8 ;  /* 0x0000001004067291 */ /* 0x000fe4000f8e40ff */
[----:B------:R-:W-:Y:S01]  /*5620*/  UIADD3 UR4, UPT, UPT, UR10, 0x1, URZ ;  /* 0x000000010a047890 */ /* 0x000fe2000fffe0ff */
[----:B-1----:R-:W-:Y:S01]  /*5630*/  @P0 SHF.L.U32 R4, R0, 0x1f, RZ ;  /* 0x0000001f00040819 */ /* 0x002fe200000006ff */
[----:B------:R-:W-:Y:S02]  /*5640*/  UIADD3 UR10, UPT, UPT, UR10, -0x1, URZ ;  /* 0xffffffff0a0a7890 */ /* 0x000fe4000fffe0ff */
[----:B------:R-:W-:Y:S01]  /*5650*/  UISETP.GT.U32.AND UP0, UPT, UR4, 0x1, UPT ;  /* 0x000000010400788c */ /* 0x000fe2000bf04070 */
[----:B------:R3:W4:Y:S01]  /*5660*/  @P0 SYNCS.PHASECHK.TRANS64.TRYWAIT P1, [UR5], R4 ;  /* 0x00000004ff0005a7 */ /* 0x0007220008021105 */
[----:B------:R-:W-:Y:S11]  /*5670*/  ELECT P0, URZ, PT ;  /* 0x0000000000ff782f */ /* 0x000ff60003800000 */
[----:B------:R-:W-:Y:S02]  /*5680*/  @!UPT UIADD3 URZ, UPT, UPT, URZ, URZ, URZ ;  /* 0x000000fffffff290 */ /* 0x000fe4000fffe0ff */
[----:B-----5:R-:W-:Y:S01]  /*5690*/  @P0 R2UR.BROADCAST UR12, R5 ;  /* 0x00000000050c02ca */ /* 0x020fe200008e0000 */
[----:B------:R-:W-:Y:S01]  /*56a0*/  UIADD3 UR5, UPT, UPT, UR11, 0x148, URZ ;  /* 0x000001480b057890 */ /* 0x000fe2000fffe0ff */
[----:B------:R-:W-:Y:S11]  /*56b0*/  UMOV UR4, UR13 ;  /* 0x0000000d00047c82 */ /* 0x000ff60008000000 */
[----:B------:R3:W-:Y:S01]  /*56c0*/  UTCQMMA.2CTA gdesc[UR6], gdesc[UR8], tmem[UR12], tmem[UR20], idesc[UR21], UP2 ;  /* 0x00ff1408060075ea */ /* 0x0007e2000920030c */
[----:B------:R-:W-:Y:S01]  /*56d0*/  UPLOP3.LUT UP2, UPT, UPT, UPT, UPT, 0x80, 0x8 ;  /* 0x000000000008789c */ /* 0x000fe20003f4f070 */
[----:B------:R3:W-:Y:S01]  /*56e0*/  UTCBAR.2CTA.MULTICAST [UR5], URZ, UR15 ;  /* 0x000000ff050073e9 */ /* 0x0007e2000820080f */
[----:B------:R-:W-:Y:S09]  /*56f0*/  BRA.U UP0, `(.L_x_106) ;  /* 0xfffffffd00807547 */ /* 0x000ff2000b83ffff */
.L_x_103:
[----:B------:R-:W-:-:S09]  /*5700*/  UIADD3 UR4, UPT, UPT, UR19, 0x2c0, URZ ;  /* 0x000002c013047890 */ /* 0x000fd2000fffe0ff */
[----:B------:R2:W-:Y:S01]  /*5710*/  UTCBAR.2CTA.MULTICAST [UR4], URZ, UR23 ;  /* 0x000000ff040073e9 */ /* 0x0005e20008200817 */
[----:B------:R-:W-:Y:S02]  /*5720*/  NOP ;  /* 0x0000000000007918 */ /* 0x000fe40000000000 */
.L_x_102:
[----:B--2---:R-:W-:Y:S01]  /*5730*/  UIADD3 UR4, UPT, UPT, UR18, 0x1, URZ ;  /* 0x0000000112047890 */ /* 0x004fe2000fffe0ff */
[----:B------:R-:W-:-:S03]  /*5740*/  LOP3.LUT R2, R2, 0x1, RZ, 0x3c, !PT ;  /* 0x0000000102027812 */ /* 0x000fc600078e3cff */
[----:B------:R-:W-:-:S04]  /*5750*/  UISETP.NE.AND UP0, UPT, UR4, 0x2, UPT ;  /* 0x000000020400788c */ /* 0x000fc8000bf05270 */
[----:B---3--:R-:W-:Y:S02]  /*5760*/  USEL UR5, URZ, 0x1, UP0 ;  /* 0x00000001ff057887 */ /* 0x008fe40008000000 */
[----:B------:R-:W-:-:S04]  /*5770*/  USEL UR18, UR4, URZ, UP0 ;  /* 0x000000ff04127287 */ /* 0x000fc80008000000 */
[----:B------:R-:W-:Y:S01]  /*5780*/  LOP3.LUT R8, R8, UR5, RZ, 0x3c, !PT ;  /* 0x0000000508087c12 */ /* 0x000fe2000f8e3cff */
[----:B------:R-:W-:Y:S07]  /*5790*/  @P2 BRA `(.L_x_107) ;  /* 0xfffffff800ec2947 */ /* 0x000fee000383ffff */
[----:B------:R-:W2:Y:S01]  /*57a0*/  S2UR UR8, SR_CgaCtaId ;  /* 0x00000000000879c3 */ /* 0x000ea20000008800 */
[----:B------:R-:W-:Y:S01]  /*57b0*/  ELECT P0, URZ, PT ;  /* 0x0000000000ff782f */ /* 0x000fe20003800000 */
[----:B------:R-:W-:Y:S01]  /*57c0*/  HFMA2 R0, -RZ, RZ, 0, 5.9604644775390625e-08 ;  /* 0x00000001ff007431 */ /* 0x000fe200000001ff */
[----:B------:R-:W-:-:S05]  /*57d0*/  UMOV UR4, 0x40 ;  /* 0x0000004000047882 */ /* 0x000fca0000000000 */
[----:B------:R-:W-:Y:S01]  /*57e0*/  UVIRTCOUNT.DEALLOC.SMPOOL 0x80 ;  /* 0x000000800000784c */ /* 0x000fe20000000000 */
[----:B------:R-:W-:Y:S02]  /*57f0*/  UISETP.NE.AND UP0, UPT, UR26, URZ, UPT ;  /* 0x000000ff1a00728c */ /* 0x000fe4000bf05270 */
[----:B--2---:R-:W-:-:S09]  /*5800*/  ULEA UR8, UR8, UR4, 0x18 ;  /* 0x0000000408087291 */ /* 0x004fd2000f8ec0ff */
[----:B------:R2:W-:Y:S01]  /*5810*/  @P0 STS.U8 [UR8+0x1c], R0 ;  /* 0x00001c00ff000988 */ /* 0x0005e20008000008 */
[----:B------:R-:W-:Y:S05]  /*5820*/  BRA.U UP0, `(.L_x_108) ;  /* 0x0000000100587547 */ /* 0x000fea000b800000 */
[----:B------:R-:W-:Y:S01]  /*5830*/  UIADD3 UR5, UPT, UPT, UR14, 0x2d0, URZ ;  /* 0x000002d00e057890 */ /* 0x000fe2000fffe0ff */
[----:B-1----:R-:W-:-:S03]  /*5840*/  SHF.L.U32 R5, R8, 0x1f, RZ ;  /* 0x0000001f08057819 */ /* 0x002fc600000006ff */
[----:B------:R-:W-:-:S09]  /*5850*/  ULEA UR4, UR18, UR5, 0x3 ;  /* 0x0000000512047291 */ /* 0x000fd2000f8e18ff */
[----:B------:R-:W1:Y:S02]  /*5860*/  SYNCS.PHASECHK.TRANS64.TRYWAIT P0, [UR4], R5 ;  /* 0x00000005ff0075a7 */ /* 0x000e640008001104 */
[----:B-1----:R-:W-:Y:S05]  /*5870*/  @!P0 BRA `(.L_x_109) ;  /* 0x0000004c000c8947 */ /* 0x002fea0003800000 */
.L_x_240:
[----:B------:R-:W-:-:S04]  /*5880*/  UIADD3 UR18, UPT, UPT, UR18, 0x1, URZ ;  /* 0x0000000112127890 */ /* 0x000fc8000fffe0ff */
[----:B------:R-:W-:-:S04]  /*5890*/  UISETP.NE.AND UP1, UPT, UR18, 0x2, UPT ;  /* 0x000000021200788c */ /* 0x000fc8000bf25270 */
[----:B------:R-:W-:Y:S02]  /*58a0*/  USEL UR6, URZ, 0x1, UP1 ;  /* 0x00000001ff067887 */ /* 0x000fe40008800000 */
[----:B------:R-:W-:-:S04]  /*58b0*/  USEL UR4, UR18, URZ, UP1 ;  /* 0x000000ff12047287 */ /* 0x000fc80008800000 */
[----:B------:R-:W-:Y:S01]  /*58c0*/  ULEA UR4, UR4, UR5, 0x3 ;  /* 0x0000000504047291 */ /* 0x000fe2000f8e18ff */
[----:B-1----:R-:W-:-:S04]  /*58d0*/  LOP3.LUT R5, R8, UR6, RZ, 0x3c, !PT ;  /* 0x0000000608057c12 */ /* 0x002fc8000f8e3cff */
[----:B------:R-:W-:Y:S01]  /*58e0*/  SHF.L.U32 R5, R5, 0x1f, RZ ;  /* 0x0000001f05057819 */ /* 0x000fe200000006ff */
[----:B--2---:R-:W-:-:S04]  /*58f0*/  IMAD.U32 R0, RZ, RZ, UR4 ;  /* 0x00000004ff007e24 */ /* 0x004fc8000f8e00ff */
[----:B------:R1:W2:Y:S03]  /*5900*/  SYNCS.PHASECHK.TRANS64.TRYWAIT P0, [R0+URZ], R5 ;  /* 0x00000005000075a7 */ /* 0x0002a600080011ff */
[----:B--2---:R-:W-:Y:S05]  /*5910*/  @!P0 NANOSLEEP.SYNCS 0x989680 ;  /* 0x009896800000895d */ /* 0x004fea0003900000 */
[----:B------:R-:W2:Y:S02]  /*5920*/  @!P0 SYNCS.PHASECHK.TRANS64 P0, [R0+URZ], R5 ;  /* 0x00000005000085a7 */ /* 0x000ea400080010ff */
[----:B--2---:R-:W-:Y:S05]  /*5930*/  @P0 BRA `(.L_x_110) ;  /* 0x0000000000200947 */ /* 0x004fea0003800000 */
.L_x_111:
[----:B--2---:R2:W3:Y:S02]  /*5940*/  SYNCS.PHASECHK.TRANS64.TRYWAIT P0, [R0+URZ], R5 ;  /* 0x00000005000075a7 */ /* 0x0044e400080011ff */
[----:B---3--:R-:W-:Y:S05]  /*5950*/  @!P0 NANOSLEEP.SYNCS 0x989680 ;  /* 0x009896800000895d */ /* 0x008fea0003900000 */
[----:B------:R-:W3:Y:S02]  /*5960*/  @!P0 SYNCS.PHASECHK.TRANS64 P0, [R0+URZ], R5 ;  /* 0x00000005000085a7 */ /* 0x000ee400080010ff */
[----:B---3--:R-:W-:Y:S05]  /*5970*/  @!P0 BRA `(.L_x_111) ;  /* 0xfffffffc00f08947 */ /* 0x008fea000383ffff */
[----:B------:R-:W-:Y:S05]  /*5980*/  BRA `(.L_x_110) ;  /* 0x00000000000c7947 */ /* 0x000fea0003800000 */
.L_x_108:
[----:B------:R-:W-:-:S04]  /*5990*/  UIADD3 UR4, UPT, UPT, UR14, 0x2e0, URZ ;  /* 0x000002e00e047890 */ /* 0x000fc8000fffe0ff */
[----:B------:R-:W-:-:S09]  /*59a0*/  UPRMT UR4, UR25, 0x654, UR4 ;  /* 0x0000065419047896 */ /* 0x000fd20008000004 */
[----:B------:R-:W-:Y:S03]  /*59b0*/  SYNCS.ARRIVE.TRANS64.RED.A1T0 RZ, [UR4], RZ ;  /* 0x000000ffffff79a7 */ /* 0x000fe60008100404 */
.L_x_110:
[----:B-12---:R-:W-:Y:S01]  /*59c0*/  SHF.L.U32 R5, RZ, 0x1f, RZ ;  /* 0x0000001fff057819 */ /* 0x006fe200000006ff */
[----:B------:R-:W-:Y:S01]  /*59d0*/  UIADD3 UR4, UPT, UPT, UR14, 0x2e0, URZ ;  /* 0x000002e00e047890 */ /* 0x000fe2000fffe0ff */
[----:B------:R-:W-:Y:S02]  /*59e0*/  PLOP3.LUT P0, PT, PT, PT, UP0, 0x80, 0x8 ;  /* 0x000000000008781c */ /* 0x000fe40003f0f008 */
[----:B----4-:R-:W1:Y:S02]  /*59f0*/  SYNCS.PHASECHK.TRANS64.TRYWAIT P1, [UR14+0x2e0], R5 ;  /* 0x0002e005ff0075a7 */ /* 0x010e64000802110e */
[----:B-1----:R-:W-:Y:S09]  /*5a00*/  @!P1 BRA `(.L_x_112) ;  /* 0x0000004800c09947 */ /* 0x002ff20003800000 */
.L_x_242:
[----:B------:R-:W-:Y:S01]  /*5a10*/  @!UP0 UPRMT UR4, UR25, 0x654, UR4 ;  /* 0x0000065419048896 */ /* 0x000fe20008000004 */
[----:B------:R-:W-:Y:S01]  /*5a20*/  LOP3.LUT R2, R3, 0xffff, RZ, 0xc0, !PT ;  /* 0x0000ffff03027812 */ /* 0x000fe200078ec0ff */
[----:B------:R-:W-:Y:S02]  /*5a30*/  IMAD.MOV.U32 R3, RZ, RZ, 0xffff ;  /* 0x0000ffffff037424 */ /* 0x000fe400078e00ff */
[----:B-1----:R-:W-:Y:S01]  /*5a40*/  IMAD.MOV.U32 R5, RZ, RZ, 0x1 ;  /* 0x00000001ff057424 */ /* 0x002fe200078e00ff */
[----:B------:R-:W-:-:S04]  /*5a50*/  SHF.R.U32.HI R2, RZ, 0x5, R2 ;  /* 0x00000005ff027819 */ /* 0x000fc80000011602 */
[----:B------:R-:W-:Y:S01]  /*5a60*/  @!P0 SYNCS.ARRIVE.TRANS64.RED.A1T0 RZ, [UR4], RZ ;  /* 0x000000ffffff89a7 */ /* 0x000fe20008100404 */
[----:B------:R-:W-:Y:S01]  /*5a70*/  NOP ;  /* 0x0000000000007918 */ /* 0x000fe20000000000 */
[----:B------:R-:W1:Y:S01]  /*5a80*/  LDS R0, [UR8+0x14] ;  /* 0x00001408ff007984 */ /* 0x000e620008000800 */
[-C--:B------:R-:W-:Y:S02]  /*5a90*/  SHF.L.U32 R3, R3, R2.reuse, RZ ;  /* 0x0000000203037219 */ /* 0x080fe400000006ff */
[----:B------:R-:W-:Y:S02]  /*5aa0*/  SHF.L.U32 R5, R5, R2, RZ ;  /* 0x0000000205057219 */ /* 0x000fe400000006ff */
[----:B-1----:R-:W-:-:S04]  /*5ab0*/  LOP3.LUT R0, R0, R3, RZ, 0xc0, !PT ;  /* 0x0000000300007212 */ /* 0x002fc800078ec0ff */
[----:B------:R-:W-:-:S13]  /*5ac0*/  ISETP.NE.AND P0, PT, R0, R3, PT ;  /* 0x000000030000720c */ /* 0x000fda0003f05270 */
[----:B------:R-:W-:Y:S05]  /*5ad0*/  @P0 BRA `(.L_x_113) ;  /* 0x00000000005c0947 */ /* 0x000fea0003800000 */
[----:B------:R-:W1:Y:S02]  /*5ae0*/  LDS R0, [UR8+0x18] ;  /* 0x00001808ff007984 */ /* 0x000e640008000800 */
[----:B-1----:R-:W-:-:S04]  /*5af0*/  LOP3.LUT R0, R0, R5, RZ, 0xc0, !PT ;  /* 0x0000000500007212 */ /* 0x002fc800078ec0ff */
[----:B------:R-:W-:-:S13]  /*5b00*/  ISETP.NE.AND P0, PT, R0, R5, PT ;  /* 0x000000050000720c */ /* 0x000fda0003f05270 */
[----:B------:R-:W-:Y:S05]  /*5b10*/  @P0 BRA `(.L_x_114) ;  /* 0x0000000000400947 */ /* 0x000fea0003800000 */
[----:B------:R-:W-:Y:S01]  /*5b20*/  R2UR UR4, R3 ;  /* 0x00000000030472ca */ /* 0x000fe200000e0000 */
[----:B------:R-:W1:Y:S01]  /*5b30*/  S2R R2, SR_LANEID ;  /* 0x0000000000027919 */ /* 0x000e620000000000 */
[----:B------:R-:W-:-:S04]  /*5b40*/  LOP3.LUT R5, RZ, R5, RZ, 0x33, !PT ;  /* 0x00000005ff057212 */ /* 0x000fc800078e33ff */
[----:B------:R-:W2:Y:S07]  /*5b50*/  REDUX UR6, R5 ;  /* 0x00000000050673c4 */ /* 0x000eae0000000000 */
[----:B------:R-:W-:-:S03]  /*5b60*/  ULOP3.LUT UR5, URZ, UR4, URZ, 0x33, !UPT ;  /* 0x00000004ff057292 */ /* 0x000fc6000f8e33ff */
[----:B------:R-:W-:Y:S02]  /*5b70*/  VOTEU.ANY UR4, UPT, PT ;  /* 0x0000000000047886 */ /* 0x000fe400038e0100 */
[----:B------:R-:W-:Y:S01]  /*5b80*/  UFLO.U32 UR4, UR4 ;  /* 0x00000004000472bd */ /* 0x000fe200080e0000 */
[----:B------:R-:W-:-:S04]  /*5b90*/  IMAD.U32 R0, RZ, RZ, UR5 ;  /* 0x00000005ff007e24 */ /* 0x000fc8000f8e00ff */
[----:B------:R-:W3:Y:S02]  /*5ba0*/  REDUX UR7, R0 ;  /* 0x00000000000773c4 */ /* 0x000ee40000000000 */
[----:B------:R4:W-:Y:S01]  /*5bb0*/  UTCATOMSWS.AND URZ, UR5 ;  /* 0x0000000500ff79e3 */ /* 0x0009e20008000000 */
[----:B-1----:R-:W-:Y:S01]  /*5bc0*/  ISETP.EQ.U32.AND P0, PT, R2, UR4, PT ;  /* 0x0000000402007c0c */ /* 0x002fe2000bf02070 */
[----:B--2---:R-:W-:Y:S02]  /*5bd0*/  IMAD.U32 R2, RZ, RZ, UR6 ;  /* 0x00000006ff027e24 */ /* 0x004fe4000f8e00ff */
[----:B---3--:R-:W-:-:S10]  /*5be0*/  IMAD.U32 R3, RZ, RZ, UR7 ;  /* 0x00000007ff037e24 */ /* 0x008fd4000f8e00ff */
[----:B------:R4:W-:Y:S04]  /*5bf0*/  @P0 ATOMS.AND RZ, [UR8+0x14], R3 ;  /* 0x00001403ffff098c */ /* 0x0009e8000a800008 */
[----:B------:R4:W-:Y:S01]  /*5c00*/  @P0 ATOMS.AND RZ, [UR8+0x18], R2 ;  /* 0x00001802ffff098c */ /* 0x0009e2000a800008 */
[----:B------:R-:W-:Y:S05]  /*5c10*/  BRA `(.L_x_115) ;  /* 0x0000000000147947 */ /* 0x000fea0003800000 */
.L_x_114:
[----:B------:R-:W-:Y:S02]  /*5c20*/  MOV R2, 0x5c40 ;  /* 0x00005c4000027802 */ /* 0x000fe40000000f00 */
[----:B-----5:R-:W-:Y:S05]  /*5c30*/  CALL.REL.NOINC `($__internal_0_$__cuda_sm10x_tcgen05_guardrail_trap_col_being_dealloced_not_returned_by_alloc) ;  /* 0x0000004800d87944 */ /* 0x020fea0003c00000 */
[----:B------:R-:W-:Y:S05]  /*5c40*/  BRA `(.L_x_115) ;  /* 0x0000000000087947 */ /* 0x000fea0003800000 */
.L_x_113:
[----:B------:R-:W-:Y:S02]  /*5c50*/  MOV R2, 0x5c70 ;  /* 0x00005c7000027802 */ /* 0x000fe40000000f00 */
[----:B-----5:R-:W-:Y:S05]  /*5c60*/  CALL.REL.NOINC `($__internal_2_$__cuda_sm10x_tcgen05_guardrail_trap_unallocated_columns_being_dealloced) ;  /* 0x0000004800e47944 */ /* 0x020fea0003c00000 */
.L_x_115:
[----:B------:R-:W-:Y:S01]  /*5c70*/  NOP ;  /* 0x0000000000007918 */ /* 0x000fe20000000000 */
[----:B----4-:R-:W-:Y:S05]  /*5c80*/  EXIT ;  /* 0x000000000000794d */ /* 0x010fea0003800000 */
.L_x_87:
[----:B------:R-:W-:-:S09]  /*5c90*/  UISETP.NE.OR UP0, UPT, UR18, 0x3, !UP3 ;  /* 0x000000031200788c */ /* 0x000fd2000df05670 */
[----:B------:R-:W-:Y:S05]  /*5ca0*/  BRA.U UP0, `(.L_x_116) ;  /* 0x0000000d00547547 */ /* 0x000fea000b800000 */
[----:B------:R-:W2:Y:S01]  /*5cb0*/  LDCU.64 UR4, c[0x0][0x888] ;  /* 0x00011100ff0477ac */ /* 0x000ea20008000a00 */
[----:B------:R-:W3:Y:S01]  /*5cc0*/  S2UR UR10, SR_CgaCtaId ;  /* 0x00000000000a79c3 */ /* 0x000ee20000008800 */
[----:B------:R-:W-:Y:S01]  /*5cd0*/  HFMA2 R10, -RZ, RZ, 0, 5.9604644775390625e-08 ;  /* 0x00000001ff0a7431 */ /* 0x000fe200000001ff */
[----:B------:R-:W-:Y:S01]  /*5ce0*/  MOV R8, RZ ;  /* 0x000000ff00087202 */ /* 0x000fe20000000f00 */
[----:B------:R-:W4:Y:S01]  /*5cf0*/  LDCU UR27, c[0x0][0x370] ;  /* 0x00006e00ff1b77ac */ /* 0x000f220008000800 */
[----:B------:R-:W-:Y:S01]  /*5d00*/  HFMA2 R2, -RZ, RZ, 0, 0.0078125 ;  /* 0x00002000ff027431 */ /* 0x000fe200000001ff */
[----:B------:R-:W4:Y:S03]  /*5d10*/  LDCU.128 UR28, c[0x0][0xb10] ;  /* 0x00016200ff1c77ac */ /* 0x000f260008000c00 */
[----:B------:R-:W1:Y:S01]  /*5d20*/  LDC.64 R12, c[0x0][0x348] ;  /* 0x0000d200ff0c7b82 */ /* 0x000e620000000a00 */
[----:B------:R-:W3:Y:S01]  /*5d30*/  LDCU UR26, c[0x0][0x374] ;  /* 0x00006e80ff1a77ac */ /* 0x000ee20008000800 */
[----:B------:R-:W3:Y:S01]  /*5d40*/  LDCU.64 UR24, c[0x0][0x890] ;  /* 0x00011200ff1877ac */ /* 0x000ee20008000a00 */
[----:B------:R-:W3:Y:S01]  /*5d50*/  LDCU UR18, c[0x0][0xb0c] ;  /* 0x00016180ff1277ac */ /* 0x000ee20008000800 */
[----:B--2---:R-:W-:Y:S01]  /*5d60*/  UISETP.NE.U32.AND UP0, UPT, UR4, URZ, UPT ;  /* 0x000000ff0400728c */ /* 0x004fe2000bf05070 */
[----:B------:R-:W2:Y:S01]  /*5d70*/  LDCU UR36, c[0x0][0xb20] ;  /* 0x00016400ff2477ac */ /* 0x000ea20008000800 */
[----:B------:R-:W2:Y:S01]  /*5d80*/  LDCU UR4, c[0x0][0xb30] ;  /* 0x00016600ff0477ac */ /* 0x000ea20008000800 */
[----:B------:R-:W-:Y:S01]  /*5d90*/  UMOV UR19, 0x400 ;  /* 0x0000040000137882 */ /* 0x000fe20000000000 */
[----:B----4-:R-:W-:-:S02]  /*5da0*/  UIMAD.WIDE.U32 UR6, UR27, UR28, URZ ;  /* 0x0000001c1b0672a5 */ /* 0x010fc4000f8e00ff */
[----:B---3--:R-:W-:Y:S02]  /*5db0*/  UIMAD.WIDE.U32 UR8, UR26, UR31, URZ ;  /* 0x0000001f1a0872a5 */ /* 0x008fe4000f8e00ff */
[----:B------:R-:W-:Y:S02]  /*5dc0*/  ULEA UR19, UR10, UR19, 0x18 ;  /* 0x000000130a137291 */ /* 0x000fe4000f8ec0ff */
[----:B------:R-:W-:Y:S02]  /*5dd0*/  UISETP.NE.U32.AND UP6, UPT, UR24, URZ, UPT ;  /* 0x000000ff1800728c */ /* 0x000fe4000bfc5070 */
[----:B------:R-:W-:Y:S02]  /*5de0*/  UIADD3 UR33, UPT, UPT, UR19, 0x290, URZ ;  /* 0x0000029013217890 */ /* 0x000fe4000fffe0ff */
[----:B------:R-:W-:Y:S02]  /*5df0*/  UIADD3 UR32, UPT, UPT, UR19, 0x2b8, URZ ;  /* 0x000002b813207890 */ /* 0x000fe4000fffe0ff */
[----:B------:R-:W-:-:S02]  /*5e00*/  UISETP.NE.AND.EX UP5, UPT, UR5, URZ, UPT, UP0 ;  /* 0x000000ff0500728c */ /* 0x000fc4000bfa5300 */
[----:B------:R-:W-:Y:S01]  /*5e10*/  UISETP.NE.AND UP0, UPT, UR39, 0x1, UPT ;  /* 0x000000012700788c */ /* 0x000fe2000bf05270 */
[----:B------:R-:W-:Y:S01]  /*5e20*/  UMOV UR35, UR7 ;  /* 0x0000000700237c82 */ /* 0x000fe20008000000 */
[----:B------:R-:W-:Y:S01]  /*5e30*/  UMOV UR34, UR9 ;  /* 0x0000000900227c82 */ /* 0x000fe20008000000 */
[----:B------:R-:W-:Y:S02]  /*5e40*/  UISETP.NE.AND UP0, UPT, UR18, 0x1, UPT ;  /* 0x000000011200788c */ /* 0x000fe4000bf05270 */
[----:B------:R-:W-:Y:S02]  /*5e50*/  UPLOP3.LUT UP1, UPT, UPT, UPT, UPT, 0x40, 0x4 ;  /* 0x000000000004789c */ /* 0x000fe40003f2e870 */
[----:B------:R-:W-:Y:S01]  /*5e60*/  UISETP.GE.AND UP3, UPT, UR39, 0x1, UPT ;  /* 0x000000012700788c */ /* 0x000fe2000bf66270 */
[----:B------:R-:W3:Y:S01]  /*5e70*/  LDCU.64 UR16, c[0x0][0xb28] ;  /* 0x00016500ff1077ac */ /* 0x000ee20008000a00 */
[----:B------:R-:W-:Y:S02]  /*5e80*/  UISETP.NE.AND.EX UP6, UPT, UR25, URZ, UPT, UP6 ;  /* 0x000000ff1900728c */ /* 0x000fe4000bfc5360 */
[----:B------:R-:W-:-:S02]  /*5e90*/  UPRMT UR33, UR10, 0x654, UR33 ;  /* 0x000006540a217896 */ /* 0x000fc40008000021 */
[----:B------:R-:W-:Y:S02]  /*5ea0*/  UPRMT UR32, URZ, 0x654, UR32 ;  /* 0x00000654ff207896 */ /* 0x000fe40008000020 */
[----:B------:R-:W-:Y:S02]  /*5eb0*/  USHF.R.U32.HI UR35, URZ, UR29, UR35 ;  /* 0x0000001dff237299 */ /* 0x000fe40008011623 */
[----:B--2---:R-:W-:Y:S02]  /*5ec0*/  USHF.R.U32.HI UR34, URZ, UR36, UR34 ;  /* 0x00000024ff227299 */ /* 0x004fe40008011622 */
[----:B------:R-:W-:Y:S02]  /*5ed0*/  UISETP.NE.AND UP0, UPT, UR30, 0x1, UPT ;  /* 0x000000011e00788c */ /* 0x000fe4000bf05270 */
[----:B-1----:R-:W-:-:S11]  /*5ee0*/  UISETP.NE.AND UP4, UPT, UR4, 0x1, UPT ;  /* 0x000000010400788c */ /* 0x002fd6000bf85270 */
.L_x_124:
[----:B------:R-:W-:Y:S04]  /*5ef0*/  SHF.L.U32 R3, R8, 0x1f, RZ ;  /* 0x0000001f08037819 */ /* 0x000fe800000006ff */
[----:B-1----:R-:W1:Y:S02]  /*5f00*/  SYNCS.PHASECHK.TRANS64.TRYWAIT P0, [UR19+0x2b0], R3 ;  /* 0x0002b003ff0075a7 */ /* 0x002e640008001113 */
[----:B-1----:R-:W-:Y:S05]  /*5f10*/  @!P0 BRA `(.L_x_117) ;  /* 0x0000004400948947 */ /* 0x002fea0003800000 */
.L_x_244:
[----:B------:R-:W2:Y:S01]  /*5f20*/  LDS.128 R4, [UR19+0x2f0] ;  /* 0x0002f013ff047984 */ /* 0x000ea20008000c00 */
[----:B------:R-:W-:Y:S01]  /*5f30*/  UISETP.GE.AND UP0, UPT, UR39, 0x1, UPT ;  /* 0x000000012700788c */ /* 0x000fe2000bf06270 */
[----:B------:R-:W-:Y:S01]  /*5f40*/  @!PT LDS RZ, [RZ] ;  /* 0x00000000fffff984 */ /* 0x000fe20000000800 */
[----:B------:R-:W-:Y:S01]  /*5f50*/  @!PT LDS RZ, [RZ] ;  /* 0x00000000fffff984 */ /* 0x000fe20000000800 */
[----:B------:R-:W-:Y:S01]  /*5f60*/  @!PT LDS RZ, [RZ] ;  /* 0x00000000fffff984 */ /* 0x000fe20000000800 */
[----:B------:R-:W-:Y:S01]  /*5f70*/  @!PT LDS RZ, [RZ] ;  /* 0x00000000fffff984 */ /* 0x000fe20000000800 */
[----:B------:R4:W-:Y:S06]  /*5f80*/  MEMBAR.ALL.CTA ;  /* 0x0000000000007992 */ /* 0x0009ec0000008000 */
[----:B----4-:R-:W4:Y:S02]  /*5f90*/  FENCE.VIEW.ASYNC.S ;  /* 0x00000000000073c6 */ /* 0x010f240000000000 */
[----:B----4-:R-:W-:Y:S01]  /*5fa0*/  SYNCS.ARRIVE.TRANS64.RED.A1T0 RZ, [UR32], RZ ;  /* 0x000000ffffff79a7 */ /* 0x010fe20008100420 */
[----:B--2---:R-:W-:Y:S11]  /*5fb0*/  LOP3.LUT P0, RZ, R6, 0x1, RZ, 0xc0, !PT ;  /* 0x0000000106ff7812 */ /* 0x004ff6000780c0ff */
[----:B------:R-:W-:Y:S02]  /*5fc0*/  @!UPT UIADD3 URZ, UPT, UPT, URZ, URZ, URZ ;  /* 0x000000fffffff290 */ /* 0x000fe4000fffe0ff */
[----:B------:R-:W-:Y:S01]  /*5fd0*/  VOTEU.ANY UP3, P0 ;  /* 0x0000000000ff7886 */ /* 0x000fe20000060100 */
[----:B------:R-:W-:Y:S11]  /*5fe0*/  PLOP3.LUT P1, PT, PT, PT, UP3, 0x80, 0x8 ;  /* 0x000000000008781c */ /* 0x000ff60003f2f038 */
[----:B------:R-:W-:Y:S02]  /*5ff0*/  @!UPT UIADD3 URZ, UPT, UPT, URZ, URZ, URZ ;  /* 0x000000fffffff290 */ /* 0x000fe4000fffe0ff */
[----:B-1----:R-:W-:Y:S02]  /*6000*/  @P1 MOV R3, R4 ;  /* 0x0000000400031202 */ /* 0x002fe40000000f00 */
[----:B------:R-:W-:Y:S02]  /*6010*/  @P1 LOP3.LUT R0, R5, 0xffff, RZ, 0xc0, !PT ;  /* 0x0000ffff05001812 */ /* 0x000fe400078ec0ff */
[----:B------:R-:W-:Y:S02]  /*6020*/  @P1 R2UR UR5, R3 ;  /* 0x00000000030512ca */ /* 0x000fe400000e0000 */
[----:B------:R-:W-:Y:S11]  /*6030*/  @P1 R2UR UR4, R0 ;  /* 0x00000000000412ca */ /* 0x000ff600000e0000 */
[----:B------:R-:W-:Y:S02]  /*6040*/  @UP3 UMOV UR15, UR5 ;  /* 0x00000005000f3c82 */ /* 0x000fe40008000000 */
[----:B------:R-:W-:Y:S01]  /*6050*/  @UP3 UMOV UR14, UR4 ;  /* 0x00000004000e3c82 */ /* 0x000fe20008000000 */
[----:B------:R-:W-:Y:S05]  /*6060*/  BRA.U !UP0, `(.L_x_118) ;  /* 0x0000000108c07547 */ /* 0x000fea000b800000 */
[----:B------:R-:W-:Y:S02]  /*6070*/  UIMAD.WIDE.U32 UR8, UR14, UR31, URZ ;  /* 0x0000001f0e0872a5 */ /* 0x000fe4000f8e00ff */
[----:B------:R-:W-:Y:S02]  /*6080*/  UP2UR UR22, UPR, URZ, 0x4 ;  /* 0x00000004ff167883 */ /* 0x000fe40008000000 */
[----:B------:R-:W-:Y:S02]  /*6090*/  UISETP.NE.AND UP2, UPT, UR30, 0x1, UPT ;  /* 0x000000011e00788c */ /* 0x000fe4000bf45270 */
[----:B------:R-:W-:Y:S02]  /*60a0*/  UIMAD.WIDE.U32 UR10, UR15, UR28, URZ ;  /* 0x0000001c0f0a72a5 */ /* 0x000fe4000f8e00ff */
[----:B------:R-:W-:Y:S02]  /*60b0*/  USEL UR4, UR26, UR34, !UP2 ;  /* 0x000000221a047287 */ /* 0x000fe4000d000000 */
[----:B------:R-:W-:Y:S02]  /*60c0*/  UISETP.NE.AND UP0, UPT, UR18, 0x1, UPT ;  /* 0x000000011200788c */ /* 0x000fe4000bf05270 */
[----:B------:R-:W-:Y:S02]  /*60d0*/  UP2UR UR23, UPR, URZ, 0x2 ;  /* 0x00000002ff177883 */ /* 0x000fe40008000000 */
[----:B------:R-:W-:Y:S02]  /*60e0*/  UISETP.NE.AND UP1, UPT, UR39, 0x1, UPT ;  /* 0x000000012700788c */ /* 0x000fe4000bf25270 */
[----:B---3--:R-:W-:Y:S02]  /*60f0*/  UIMAD.WIDE.U32 UR12, UR4, UR16, URZ ;  /* 0x00000010040c72a5 */ /* 0x008fe4000f8e00ff */
[----:B------:R-:W-:Y:S01]  /*6100*/  USEL UR7, UR27, UR35, !UP0 ;  /* 0x000000231b077287 */ /* 0x000fe2000c000000 */
[----:B------:R-:W-:Y:S02]  /*6110*/  UMOV UR5, UR9 ;  /* 0x0000000900057c82 */ /* 0x000fe40008000000 */
[----:B------:R-:W-:Y:S02]  /*6120*/  USHF.R.U32.HI UR6, URZ, UR36, UR5 ;  /* 0x00000024ff067299 */ /* 0x000fe40008011605 */
[----:B------:R-:W-:Y:S02]  /*6130*/  UIMAD.WIDE.U32 UR20, UR7, UR16, URZ ;  /* 0x00000010071472a5 */ /* 0x000fe4000f8e00ff */
[----:B------:R-:W-:Y:S02]  /*6140*/  USEL UR6, UR14, UR6, !UP2 ;  /* 0x000000060e067287 */ /* 0x000fe4000d000000 */
[----:B------:R-:W-:Y:S01]  /*6150*/  UISETP.NE.AND UP2, UPT, UR22, URZ, UPT ;  /* 0x000000ff1600728c */ /* 0x000fe2000bf45270 */
[----:B------:R-:W-:Y:S01]  /*6160*/  UMOV UR5, UR11 ;  /* 0x0000000b00057c82 */ /* 0x000fe20008000000 */
[----:B------:R-:W-:Y:S02]  /*6170*/  UIMAD.WIDE.U32 UR10, UR6, UR16, URZ ;  /* 0x00000010060a72a5 */ /* 0x000fe4000f8e00ff */
[----:B------:R-:W-:Y:S03]  /*6180*/  USHF.R.U32.HI UR8, URZ, UR29, UR5 ;  /* 0x0000001dff087299 */ /* 0x000fe60008011605 */
[----:B------:R-:W-:Y:S02]  /*6190*/  UMOV UR5, UR13 ;  /* 0x0000000d00057c82 */ /* 0x000fe40008000000 */
[----:B------:R-:W-:Y:S03]  /*61a0*/  @UP1 USHF.R.U32.HI UR4, URZ, UR17, UR5 ;  /* 0x00000011ff041299 */ /* 0x000fe60008011605 */
[----:B------:R-:W-:Y:S01]  /*61b0*/  UMOV UR5, UR21 ;  /* 0x0000001500057c82 */ /* 0x000fe20008000000 */
[----:B------:R-:W-:Y:S02]  /*61c0*/  UIMAD UR4, UR39, UR4, URZ ;  /* 0x00000004270472a4 */ /* 0x000fe4000f8e02ff */
[----:B------:R-:W-:Y:S02]  /*61d0*/  @UP1 USHF.R.U32.HI UR7, URZ, UR17, UR5 ;  /* 0x00000011ff071299 */ /* 0x000fe40008011605 */
[----:B------:R-:W-:Y:S02]  /*61e0*/  USEL UR5, UR15, UR8, !UP0 ;  /* 0x000000080f057287 */ /* 0x000fe4000c000000 */
[----:B------:R-:W-:Y:S02]  /*61f0*/  UIMAD UR8, UR39, UR7, URZ ;  /* 0x00000007270872a4 */ /* 0x000fe4000f8e02ff */
[----:B------:R-:W-:Y:S03]  /*6200*/  UISETP.GE.AND UP0, UPT, UR6, UR4, UPT ;  /* 0x000000040600728c */ /* 0x000fe6000bf06270 */
[----:B------:R-:W-:Y:S01]  /*6210*/  UMOV UR4, UR11 ;  /* 0x0000000b00047c82 */ /* 0x000fe20008000000 */
[----:B------:R-:W-:Y:S02]  /*6220*/  UISETP.GE.OR UP0, UPT, UR5, UR8, UP0 ;  /* 0x000000080500728c */ /* 0x000fe40008706670 */
[----:B------:R-:W-:Y:S02]  /*6230*/  USHF.R.U32.HI UR4, URZ, UR17, UR4 ;  /* 0x00000011ff047299 */ /* 0x000fe40008011604 */
[----:B------:R-:W-:Y:S02]  /*6240*/  UIMAD.WIDE.U32 UR8, UR5, UR16, URZ ;  /* 0x00000010050872a5 */ /* 0x000fe4000f8e00ff */
[----:B------:R-:W-:Y:S04]  /*6250*/  USEL UR10, UR6, UR4, !UP1 ;  /* 0x00000004060a7287 */ /* 0x000fe8000c800000 */
[----:B------:R-:W-:Y:S01]  /*6260*/  UIADD3 UR11, UPT, UPT, -UR10, URZ, URZ ;  /* 0x000000ff0a0b7290 */ /* 0x000fe2000fffe1ff */
[----:B------:R-:W-:Y:S02]  /*6270*/  @!UP0 UMOV UR4, UR9 ;  /* 0x0000000900048c82 */ /* 0x000fe40008000000 */
[----:B------:R-:W-:Y:S02]  /*6280*/  @!UP0 USHF.R.U32.HI UR4, URZ, UR17, UR4 ;  /* 0x00000011ff048299 */ /* 0x000fe40008011604 */
[----:B------:R-:W-:Y:S02]  /*6290*/  UIMAD UR8, UR39, UR11, UR6 ;  /* 0x0000000b270872a4 */ /* 0x000fe4000f8e0206 */
[----:B------:R-:W-:Y:S02]  /*62a0*/  @!UP0 USEL UR4, UR5, UR4, !UP1 ;  /* 0x0000000405048287 */ /* 0x000fe4000c800000 */
[----:B------:R-:W-:Y:S02]  /*62b0*/  UISETP.NE.AND UP1, UPT, UR23, URZ, UPT ;  /* 0x000000ff1700728c */ /* 0x000fe4000bf25270 */
[----:B------:R-:W-:Y:S02]  /*62c0*/  @!UP0 UIMAD UR8, UR7, UR8, UR4 ;  /* 0x00000008070882a4 */ /* 0x000fe4000f8e0204 */
[----:B------:R-:W-:Y:S02]  /*62d0*/  @!UP0 UIADD3 UR9, UPT, UPT, UR10, -UR4, URZ ;  /* 0x800000040a098290 */ /* 0x000fe4000fffe0ff */
[----:B------:R-:W-:Y:S02]  /*62e0*/  UIADD3 UR4, UPT, UPT, -UR5, URZ, URZ ;  /* 0x000000ff05047290 */ /* 0x000fe4000fffe1ff */
[----:B------:R-:W-:Y:S02]  /*62f0*/  UIADD3 UR7, UPT, UPT, -UR6, URZ, URZ ;  /* 0x000000ff06077290 */ /* 0x000fe4000fffe1ff */
[----:B------:R-:W-:Y:S02]  /*6300*/  @!UP0 UIMAD UR6, UR9, UR39, UR5 ;  /* 0x00000027090682a4 */ /* 0x000fe4000f8e0205 */
[----:B------:R-:W-:Y:S02]  /*6310*/  UIMAD UR15, UR18, UR4, UR15 ;  /* 0x00000004120f72a4 */ /* 0x000fe4000f8e020f */
[----:B------:R-:W-:Y:S01]  /*6320*/  UIMAD UR14, UR30, UR7, UR14 ;  /* 0x000000071e0e72a4 */ /* 0x000fe2000f8e020e */
[----:B------:R-:W-:Y:S02]  /*6330*/  @!UP0 UMOV UR5, UR8 ;  /* 0x0000000800058c82 */ /* 0x000fe40008000000 */
[----:B------:R-:W-:Y:S02]  /*6340*/  UIMAD UR15, UR5, UR18, UR15 ;  /* 0x00000012050f72a4 */ /* 0x000fe4000f8e020f */
[----:B------:R-:W-:Y:S11]  /*6350*/  UIMAD UR14, UR6, UR30, UR14 ;  /* 0x0000001e060e72a4 */ /* 0x000ff6000f8e020e */
[----:B------:R-:W-:Y:S01]  /*6360*/  @!UPT UIADD3 URZ, UPT, UPT, URZ, URZ, URZ ;  /* 0x000000fffffff290 */ /* 0x000fe2000fffe0ff */
.L_x_118:
[----:B------:R-:W1:Y:S01]  /*6370*/  @!UP4 LDCU.128 UR8, c[0x0][0xb10] ;  /* 0x00016200ff08c7ac */ /* 0x000e620008000c00 */
[----:B------:R-:W-:Y:S02]  /*6380*/  ISETP.NE.U32.AND P2, PT, RZ, UR24, PT ;  /* 0x00000018ff007c0c */ /* 0x000fe4000bf45070 */
[----:B------:R-:W-:Y:S02]  /*6390*/  SHF.L.U32 R3, R10, 0x1f, RZ ;  /* 0x0000001f0a037819 */ /* 0x000fe400000006ff */
[----:B------:R-:W-:Y:S01]  /*63a0*/  ISETP.NE.AND.EX P2, PT, RZ, UR25, PT, P2 ;  /* 0x00000019ff007c0c */ /* 0x000fe2000bf45320 */
[----:B------:R-:W2:Y:S01]  /*63b0*/  @!UP4 LDCU UR5, c[0x0][0xb0c] ;  /* 0x00016180ff05c7ac */ /* 0x000ea20008000800 */
[----:B-1----:R-:W-:Y:S07]  /*63c0*/  UIMAD.WIDE.U32 UR6, UR15, UR8, URZ ;  /* 0x000000080f0672a5 */ /* 0x002fee000f8e00ff */
[----:B------:R-:W-:Y:S01]  /*63d0*/  @!UP4 UMOV UR4, UR7 ;  /* 0x000000070004cc82 */ /* 0x000fe20008000000 */
[----:B--2---:R-:W-:Y:S02]  /*63e0*/  @!UP4 UISETP.NE.AND UP0, UPT, UR5, 0x1, UPT ;  /* 0x000000010500c88c */ /* 0x004fe4000bf05270 */
[----:B------:R-:W-:Y:S02]  /*63f0*/  @!UP4 USHF.R.U32.HI UR4, URZ, UR9, UR4 ;  /* 0x00000009ff04c299 */ /* 0x000fe40008011604 */
[----:B------:R-:W-:Y:S02]  /*6400*/  UIMAD.WIDE.U32 UR6, UR14, UR11, URZ ;  /* 0x0000000b0e0672a5 */ /* 0x000fe4000f8e00ff */
[----:B------:R-:W-:Y:S02]  /*6410*/  @!UP4 USEL UR8, UR15, UR4, !UP0 ;  /* 0x000000040f08c287 */ /* 0x000fe4000c000000 */
[----:B------:R-:W-:Y:S03]  /*6420*/  @!UP4 UISETP.NE.AND UP0, UPT, UR10, 0x1, UPT ;  /* 0x000000010a00c88c */ /* 0x000fe6000bf05270 */
[----:B------:R-:W-:Y:S02]  /*6430*/  @!UP4 UMOV UR6, UR7 ;  /* 0x000000070006cc82 */ /* 0x000fe40008000000 */
[----:B------:R-:W1:Y:S02]  /*6440*/  @!UP4 LDCU UR4, c[0x0][0xb20] ;  /* 0x00016400ff04c7ac */ /* 0x000e640008000800 */
[----:B-1----:R-:W-:Y:S04]  /*6450*/  @!UP4 USHF.R.U32.HI UR6, URZ, UR4, UR6 ;  /* 0x00000004ff06c299 */ /* 0x002fe80008011606 */
[----:B------:R-:W-:Y:S04]  /*6460*/  @!UP4 USEL UR6, UR14, UR6, !UP0 ;  /* 0x000000060e06c287 */ /* 0x000fe8000c000000 */
[----:B------:R-:W-:Y:S02]  /*6470*/  @!UP4 UIADD3 UR4, UPT, UPT, -UR8, UR6, URZ ;  /* 0x000000060804c290 */ /* 0x000fe4000fffe1ff */
[----:B------:R-:W-:Y:S02]  /*6480*/  @!UP4 UIADD3 UR6, UPT, UPT, UR8, -UR6, URZ ;  /* 0x800000060806c290 */ /* 0x000fe4000fffe0ff */
[----:B------:R-:W-:Y:S02]  /*6490*/  @!UP4 UIMAD UR15, UR4, UR5, UR15 ;  /* 0x00000005040fc2a4 */ /* 0x000fe4000f8e020f */
[----:B------:R-:W-:Y:S01]  /*64a0*/  @!UP4 UIMAD UR14, UR6, UR10, UR14 ;  /* 0x0000000a060ec2a4 */ /* 0x000fe2000f8e020e */
[----:B------:R-:W-:Y:S11]  /*64b0*/  BRA.U UP1, `(.L_x_119) ;  /* 0x0000000101107547 */ /* 0x000ff6000b800000 */
[----:B------:R-:W-:Y:S04]  /*64c0*/  MOV R0, UR38 ;  /* 0x0000002600007c02 */ /* 0x000fe80008000f00 */
[----:B------:R-:W-:Y:S04]  /*64d0*/  SHF.L.U32 R9, R0, 0x1f, RZ ;  /* 0x0000001f00097819 */ /* 0x000fe800000006ff */
[----:B------:R-:W1:Y:S02]  /*64e0*/  SYNCS.PHASECHK.TRANS64.TRYWAIT P0, [UR19+0x2a8], R9 ;  /* 0x0002a809ff0075a7 */ /* 0x000e640008001113 */
[----:B-1----:R-:W-:Y:S05]  /*64f0*/  @!P0 BRA `(.L_x_120) ;  /* 0x0000004000348947 */ /* 0x002fea0003800000 */
.L_x_119:
[----:B------:R-:W-:Y:S05]  /*6500*/  BRA.U !UP6, `(.L_x_121) ;  /* 0x000000010e387547 */ /* 0x000fea000b800000 */
[----:B------:R-:W-:Y:S01]  /*6510*/  UPLOP3.LUT UP2, UPT, UPT, UPT, UP5, 0x80, 0x8 ;  /* 0x000000000008789c */ /* 0x000fe20003f4f050 */
[----:B-1----:R-:W-:Y:S01]  /*6520*/  HFMA2 R0, -RZ, RZ, 0, 5.9604644775390625e-08 ;  /* 0x00000001ff007431 */ /* 0x002fe200000001ff */
[----:B------:R-:W1:Y:S01]  /*6530*/  LDCU.64 UR8, c[0x0][0x358] ;  /* 0x00006b00ff0877ac */ /* 0x000e620008000a00 */
[----:B------:R-:W-:Y:S03]  /*6540*/  IMAD.MOV.U32 R156, RZ, RZ, 0x1 ;  /* 0x00000001ff9c7424 */ /* 0x000fe600078e00ff */
[----:B------:R-:W-:Y:S05]  /*6550*/  PLOP3.LUT P0, PT, PT, PT, UP2, 0x80, 0x8 ;  /* 0x000000000008781c */ /* 0x000fea0003f0f028 */
[----:B------:R-:W2:Y:S01]  /*6560*/  @UP2 LDCU.64 UR4, c[0x0][0x888] ;  /* 0x00011100ff0427ac */ /* 0x000ea20008000a00 */
[----:B------:R-:W-:Y:S07]  /*6570*/  @UP2 UIMAD UR6, UR46, UR24, URZ ;  /* 0x000000182e0622a4 */ /* 0x000fee000f8e02ff */
[----:B------:R-:W-:Y:S01]  /*6580*/  @!P0 PRMT R156, R0, 0x7610, R156 ;  /* 0x00007610009c8816 */ /* 0x000fe2000000009c */
[----:B--2---:R-:W-:Y:S06]  /*6590*/  @UP2 UIMAD.WIDE UR4, UR6, 0x4, UR4 ;  /* 0x00000004060428a5 */ /* 0x004fec000f8e0204 */
[----:B------:R-:W-:Y:S01]  /*65a0*/  IMAD.U32 R14, RZ, RZ, UR4 ;  /* 0x00000004ff0e7e24 */ /* 0x000fe2000f8e00ff */
[----:B------:R-:W-:Y:S04]  /*65b0*/  MOV R15, UR5 ;  /* 0x00000005000f7c02 */ /* 0x000fe80008000f00 */
[----:B------:R-:W2:Y:S01]  /*65c0*/  @!UP2 LDCU UR4, c[0x0][0x880] ;  /* 0x00011000ff04a7ac */ /* 0x000ea20008000800 */
[----:B-1---5:R4:W5:Y:S02]  /*65d0*/  @P0 LDG.E R71, desc[UR8][R14.64] ;  /* 0x000000080e470981 */ /* 0x022964000c1e1900 */
[----:B--2-4-:R-:W-:Y:S07]  /*65e0*/  @!P0 IMAD.U32 R71, RZ, RZ, UR4 ;  /* 0x00000004ff478e24 */ /* 0x014fee000f8e00ff */
.L_x_121:
[----:B-----5:R-:W-:Y:S01]  /*65f0*/  @!P2 FSETP.EQ.AND P0, PT, R71, RZ, PT ;  /* 0x000000ff4700a20b */ /* 0x020fe20003f02000 */
[----:B------:R-:W-:Y:S01]  /*6600*/  @!UPT UIADD3 URZ, UPT, UPT, URZ, URZ, URZ ;  /* 0x000000fffffff290 */ /* 0x000fe2000fffe0ff */
[----:B------:R-:W-:Y:S11]  /*6610*/  @!P2 BRA `(.L_x_122) ;  /* 0x000000000014a947 */ /* 0x000ff60003800000 */
[----:B------:R-:W-:Y:S02]  /*6620*/  LOP3.LUT P2, RZ, R156, 0xff, RZ, 0xc0, !PT ;  /* 0x000000ff9cff7812 */ /* 0x000fe4000784c0ff */
[----:B------:R-:W-:Y:S04]  /*6630*/  PLOP3.LUT P0, PT, PT, PT, UP2, 0x80, 0x8 ;  /* 0x000000000008781c */ /* 0x000fe80003f0f028 */
[----:B------:R-:W-:Y:S07]  /*6640*/  PLOP3.LUT P0, PT, P0, PT, PT, 0x8, 0x80 ;  /* 0x000000000080781c */ /* 0x000fee000070e170 */
[----:B------:R-:W-:Y:S11]  /*6650*/  @P2 FSETP.EQ.AND P0, PT, R71, RZ, PT ;  /* 0x000000ff4700220b */ /* 0x000ff60003f02000 */
[----:B------:R-:W-:Y:S02]  /*6660*/  @!UPT UIADD3 URZ, UPT, UPT, URZ, URZ, URZ ;  /* 0x000000fffffff290 */ /* 0x000fe4000fffe0ff */
.L_x_122:
[----:B------:R-:W2:Y:S01]  /*6670*/  SYNCS.PHASECHK.TRANS64.TRYWAIT P2, [UR19+0x298], R3 ;  /* 0x00029803ff0075a7 */ /* 0x000ea20008041113 */
[----:B------:R-:W-:Y:S04]  /*6680*/  @P1 SHF.R.U32.HI R4, RZ, 0x10, R5 ;  /* 0x00000010ff041819 */ /* 0x000fe80000011605 */
[----:B------:R-:W-:Y:S02]  /*6690*/  @P1 R2UR UR46, R4 ;  /* 0x00000000042e12ca */ /* 0x000fe400000e0000 */
[----:B------:R-:W-:Y:S01]  /*66a0*/  ELECT P1, URZ, PT ;  /* 0x0000000000ff782f */ /* 0x000fe20003820000 */
[----:B------:R-:W-:Y:S01]  /*66b0*/  @!UPT UIADD3 URZ, UPT, UPT, URZ, URZ, URZ ;  /* 0x000000fffffff290 */ /* 0x000fe2000fffe0ff */
[----:B--2---:R-:W-:Y:S11]  /*66c0*/  @!P2 BRA `(.L_x_123) ;  /* 0x0000003c00d8a947 */ /* 0x004ff60003800000 */
.L_x_247:
[----:B------:R-:W-:Y:S02]  /*66d0*/  PLOP3.LUT P1, PT, P0, P1, PT, 0xf2, 0x2f ;  /* 0x00000000002f781c */ /* 0x000fe40000723e72 */
[----:B------:R-:W-:Y:S02]  /*66e0*/  R2UR UR37, R160 ;  /* 0x00000000a02572ca */ /* 0x000fe400000e0000 */
[----:B------:R-:W-:Y:S02]  /*66f0*/  LOP3.LUT R10, R10, 0x1, RZ, 0x3c, !PT ;  /* 0x000000010a0a7812 */ /* 0x000fe400078e3cff */
[----:B------:R-:W-:Y:S07]  /*6700*/  LOP3.LUT R8, R8, 0x1, RZ, 0x3c, !PT ;  /* 0x0000000108087812 */ /* 0x000fee00078e3cff */
[----:B------:R-:W-:Y:S01]  /*6710*/  VOTEU.ALL UP0, P1 ;  /* 0x0000000000ff7886 */ /* 0x000fe20000800000 */
[----:B-1----:R-:W-:Y:S04]  /*6720*/  @!P1 IADD3 R3, P0, PT, R12, 0x580, RZ ;  /* 0x000005800c039810 */ /* 0x002fe80007f1e0ff */
[----:B------:R-:W1:Y:S01]  /*6730*/  @!UP0 LDCU.128 UR20, c[0x0][0x980] ;  /* 0x00013000ff1487ac */ /* 0x000e620008000c00 */
[----:B------:R-:W-:Y:S01]  /*6740*/  @!P1 IMAD.X R0, RZ, RZ, R13, P0 ;  /* 0x000000ffff009224 */ /* 0x000fe200000e060d */
[----:B------:R-:W2:Y:S01]  /*6750*/  @!UP0 LDCU.64 UR6, c[0x0][0x990] ;  /* 0x00013200ff0687ac */ /* 0x000ea20008000a00 */
[----:B------:R-:W-:Y:S02]  /*6760*/  @!UP0 USHF.L.U32 UR11, UR45, 0x7, URZ ;  /* 0x000000072d0b8899 */ /* 0x000fe400080006ff */
[----:B------:R-:W-:Y:S02]  /*6770*/  @!UP0 USHF.L.U32 UR10, UR47, 0x6, URZ ;  /* 0x000000062f0a8899 */ /* 0x000fe400080006ff */
[----:B-1----:R-:W-:Y:S02]  /*6780*/  UIMAD.WIDE.U32 UR4, UR11, UR21, URZ ;  /* 0x000000150b0472a5 */ /* 0x002fe4000f8e00ff */
[----:B------:R-:W-:Y:S02]  /*6790*/  @!UP0 UISETP.NE.AND UP1, UPT, UR20, 0x1, UPT ;  /* 0x000000011400888c */ /* 0x000fe4000bf25270 */
[----:B------:R-:W-:Y:S02]  /*67a0*/  @!UP0 UIADD3 UR8, UPT, UPT, UR19, 0x400, URZ ;  /* 0x0000040013088890 */ /* 0x000fe4000fffe0ff */
[----:B------:R-:W-:Y:S02]  /*67b0*/  @!UP0 UIADD3 UR9, UPT, UPT, UR19, 0x290, URZ ;  /* 0x0000029013098890 */ /* 0x000fe4000fffe0ff */
[----:B------:R-:W-:Y:S02]  /*67c0*/  UIADD3 UR47, UPT, UPT, UR14, UR37, URZ ;  /* 0x000000250e2f7290 */ /* 0x000fe4000fffe0ff */
[----:B------:R-:W-:Y:S01]  /*67d0*/  UIADD3 UR45, UPT, UPT, UR15, UR63, URZ ;  /* 0x0000003f0f2d7290 */ /* 0x000fe2000fffe0ff */
[----:B------:R-:W-:Y:S02]  /*67e0*/  @!UP0 UMOV UR4, UR5 ;  /* 0x0000000500048c82 */ /* 0x000fe40008000000 */
[----:B------:R-:W-:Y:S04]  /*67f0*/  @!UP0 USHF.R.U32.HI UR4, URZ, UR22, UR4 ;  /* 0x00000016ff048299 */ /* 0x000fe80008011604 */
[----:B------:R-:W-:Y:S02]  /*6800*/  @!UP0 USEL UR12, UR11, UR4, !UP1 ;  /* 0x000000040b0c8287 */ /* 0x000fe4000c800000 */
[----:B------:R-:W-:Y:S02]  /*6810*/  @!UP0 UISETP.NE.AND UP1, UPT, UR23, 0x1, UPT ;  /* 0x000000011700888c */ /* 0x000fe4000bf25270 */
[----:B--2---:R-:W-:Y:S02]  /*6820*/  UIMAD.WIDE.U32 UR4, UR12, UR6, URZ ;  /* 0x000000060c0472a5 */ /* 0x004fe4000f8e00ff */
[----:B------:R-:W-:Y:S04]  /*6830*/  @!UP0 UPRMT UR6, URZ, 0x40, URZ ;  /* 0x00000040ff068896 */ /* 0x000fe800080000ff */
[----:B------:R-:W-:Y:S01]  /*6840*/  @!UP0 UPRMT UR6, UR6, 0x5410, URZ ;  /* 0x0000541006068896 */ /* 0x000fe200080000ff */
[----:B------:R-:W-:Y:S02]  /*6850*/  @!UP0 UMOV UR4, UR5 ;  /* 0x0000000500048c82 */ /* 0x000fe40008000000 */
[----:B------:R-:W-:Y:S04]  /*6860*/  @!UP0 USHF.R.U32.HI UR4, URZ, UR7, UR4 ;  /* 0x00000007ff048299 */ /* 0x000fe80008011604 */
[----:B------:R-:W-:Y:S02]  /*6870*/  @!UP0 USEL UR13, UR12, UR4, !UP1 ;  /* 0x000000040c0d8287 */ /* 0x000fe4000c800000 */
[----:B------:R-:W-:Y:S02]  /*6880*/  @!UP0 UIADD3 UR4, UPT, UPT, -UR12, URZ, URZ ;  /* 0x000000ff0c048290 */ /* 0x000fe4000fffe1ff */
[----:B------:R-:W-:Y:S02]  /*6890*/  @!UP0 UIADD3 UR5, UPT, UPT, -UR13, URZ, URZ ;  /* 0x000000ff0d058290 */ /* 0x000fe4000fffe1ff */
[----:B------:R-:W-:Y:S02]  /*68a0*/  @!UP0 UIMAD UR11, UR20, UR4, UR11 ;  /* 0x00000004140b82a4 */ /* 0x000fe4000f8e020b */
[----:B------:R-:W-:Y:S01]  /*68b0*/  @!UP0 UIMAD UR12, UR23, UR5, UR12 ;  /* 0x00000005170c82a4 */ /* 0x000fe2000f8e020c */
[----:B------:R-:W-:Y:S01]  /*68c0*/  @!P1 R2UR UR4, R0 ;  /* 0x00000000000492ca */ /* 0x000fe200000e0000 */
[----:B------:R-:W-:Y:S01]  /*68d0*/  VOTEU.ALL UP0, P1 ;  /* 0x0000000000ff7886 */ /* 0x000fe20000800000 */
[----:B------:R-:W-:Y:S01]  /*68e0*/  @!P1 R2UR UR5, R3 ;  /* 0x00000000030592ca */ /* 0x000fe200000e0000 */
[----:B------:R-:W-:Y:S10]  /*68f0*/  UPLOP3.LUT UP1, UPT, UPT, UPT, UPT, 0x80, 0x8 ;  /* 0x000000000008789c */ /* 0x000ff40003f2f070 */
[----:B------:R-:W-:Y:S02]  /*6900*/  IMAD.U32 R5, RZ, RZ, UR4 ;  /* 0x00000004ff057e24 */ /* 0x000fe4000f8e00ff */
[----:B------:R-:W-:Y:S03]  /*6910*/  IMAD.U32 R4, RZ, RZ, UR5 ;  /* 0x00000005ff047e24 */ /* 0x000fe6000f8e00ff */
[----:B------:R-:W-:Y:S02]  /*6920*/  @!P1 R2UR UR5, R5 ;  /* 0x00000000050592ca */ /* 0x000fe400000e0000 */
[----:B------:R-:W-:Y:S11]  /*6930*/  @!P1 R2UR UR4, R4 ;  /* 0x00000000040492ca */ /* 0x000ff600000e0000 */
[----:B------:R-:W-:Y:S02]  /*6940*/  @!UPT UIADD3 URZ, UPT, UPT, URZ, URZ, URZ ;  /* 0x000000fffffff290 */ /* 0x000fe4000fffe0ff */
[----:B------:R1:W-:Y:S01]  /*6950*/  @!UP0 UTMALDG.4D.IM2COL [UR8], [UR4], UR6 ;  /* 0x00000008040083b4 */ /* 0x0003e20008058006 */
[----:B------:R1:W-:Y:S01]  /*6960*/  @!P1 SYNCS.ARRIVE.TRANS64.RED.A0TR RZ, [UR19+0x290], R2 ;  /* 0x00029002ffff99a7 */ /* 0x0003e20008300413 */
[----:B------:R-:W-:Y:S01]  /*6970*/  SYNCS.ARRIVE.TRANS64.RED.A1T0 RZ, [UR33], RZ ;  /* 0x000000ffffff79a7 */ /* 0x000fe20008100421 */
[----:B------:R-:W-:Y:S05]  /*6980*/  BRA.U UP3, `(.L_x_124) ;  /* 0xfffffff503587547 */ /* 0x000fea000b83ffff */
[----:B------:R-:W-:Y:S07]  /*6990*/  MOV R0, UR19 ;  /* 0x0000001300007c02 */ /* 0x000fee0008000f00 */
.L_x_125:
[----:B--2---:R-:W-:-:S04]  /*69a0*/  SHF.L.U32 R3, R10, 0x1f, RZ ;  /* 0x0000001f0a037819 */ /* 0x004fc800000006ff */
[----:B------:R2:W4:Y:S03]  /*69b0*/  SYNCS.PHASECHK.TRANS64.TRYWAIT P0, [R0+URZ+0x298], R3 ;  /* 0x00029803000075a7 */ /* 0x00052600080011ff */
[----:B----4-:R-:W-:Y:S05]  /*69c0*/  @!P0 NANOSLEEP.SYNCS 0x989680 ;  /* 0x009896800000895d */ /* 0x010fea0003900000 */
[----:B------:R-:W4:Y:S02]  /*69d0*/  @!P0 SYNCS.PHASECHK.TRANS64 P0, [R0+URZ+0x298], R3 ;  /* 0x00029803000085a7 */ /* 0x000f2400080010ff */
[----:B-1-34-:R-:W-:Y:S05]  /*69e0*/  @P0 EXIT ;  /* 0x000000000000094d */ /* 0x01afea0003800000 */
[----:B------:R-:W-:Y:S05]  /*69f0*/  BRA `(.L_x_125) ;  /* 0xfffffffc00e87947 */ /* 0x000fea000383ffff */
.L_x_116:
[----:B------:R-:W-:-:S06]  /*6a00*/  UISETP.GE.AND UP0, UPT, UR18, 0x4, UPT ;  /* 0x000000041200788c */ /* 0x000fcc000bf06270 */
[----:B------:R-:W-:-:S13]  /*6a10*/  PLOP3.LUT P0, PT, PT, PT, UP0, 0x80, 0x8 ;  /* 0x000000000008781c */ /* 0x000fda0003f0f008 */
[----:B-1----:R-:W-:Y:S05]  /*6a20*/  @!P0 EXIT ;  /* 0x000000000000894d */ /* 0x002fea0003800000 */
[----:B------:R-:W1:Y:S08]  /*6a30*/  S2UR UR4, SR_CgaCtaId ;  /* 0x00000000000479c3 */ /* 0x000e700000008800 */
[----:B------:R-:W-:Y:S01]  /*6a40*/  BAR.SYNC.DEFER_BLOCKING 0x6, 0xa0 ;  /* 0x0182800000007b1d */ /* 0x000fe20000010000 */
[C---:B------:R-:W-:Y:S01]  /*6a50*/  IMAD.SHL.U32 R0, R142.reuse, 0x40, RZ ;  /* 0x000000408e007824 */ /* 0x040fe200078e00ff */
[C---:B------:R-:W-:Y:S01]  /*6a60*/  SHF.L.U32 R69, R142.reuse, 0x10, RZ ;  /* 0x000000108e457819 */ /* 0x040fe200000006ff */
[C---:B------:R-:W-:Y:S01]  /*6a70*/  IMAD.SHL.U32 R155, R142.reuse, 0x8, RZ ;  /* 0x000000088e9b7824 */ /* 0x040fe200078e00ff */
[----:B------:R-:W-:Y:S01]  /*6a80*/  CS2R R152, SRZ ;  /* 0x0000000000987805 */ /* 0x000fe2000001ff00 */
[----:B------:R-:W-:Y:S01]  /*6a90*/  IMAD.SHL.U32 R3, R142, 0x10, RZ ;  /* 0x000000108e037824 */ /* 0x000fe200078e00ff */
[----:B------:R-:W-:Y:S01]  /*6aa0*/  UMOV UR44, 0x400 ;  /* 0x00000400002c7882 */ /* 0x000fe20000000000 */
[----:B------:R-:W-:Y:S01]  /*6ab0*/  LOP3.LUT R2, R0, 0x180, RZ, 0xc0, !PT ;  /* 0x0000018000027812 */ /* 0x000fe200078ec0ff */
[----:B------:R-:W2:Y:S01]  /*6ac0*/  LDC.64 R138, c[0x0][0x888] ;  /* 0x00022200ff8a7b82 */ /* 0x000ea20000000a00 */
[----:B------:R-:W-:Y:S01]  /*6ad0*/  IMAD.MOV.U32 R68, RZ, RZ, RZ ;  /* 0x000000ffff447224 */ /* 0x000fe200078e00ff */
[----:B------:R-:W-:Y:S01]  /*6ae0*/  LOP3.LUT R69, R69, 0x600000, RZ, 0xc0, !PT ;  /* 0x0060000045457812 */ /* 0x000fe200078ec0ff */
[----:B------:R-:W-:Y:S01]  /*6af0*/  IMAD.MOV.U32 R143, RZ, RZ, RZ ;  /* 0x000000ffff8f7224 */ /* 0x000fe200078e00ff */
[----:B------:R-:W-:Y:S01]  /*6b00*/  LOP3.LUT R155, R2, 0x30, R155, 0xf8, !PT ;  /* 0x00000030029b7812 */ /* 0x000fe200078ef89b */
[----:B------:R-:W3:Y:S03]  /*6b10*/  LDCU UR50, c[0x0][0x370] ;  /* 0x00006e00ff3277ac */ /* 0x000ee60008000800 */
[----:B------:R-:W4:Y:S01]  /*6b20*/  LDC.64 R140, c[0x0][0x890] ;  /* 0x00022400ff8c7b82 */ /* 0x000f220000000a00 */
[----:B------:R-:W-:Y:S01]  /*6b30*/  LOP3.LUT R155, R155, 0x1e40, R0, 0xf8, !PT ;  /* 0x00001e409b9b7812 */ /* 0x000fe200078ef800 */
[----:B------:R-:W2:Y:S01]  /*6b40*/  LDCU UR42, c[0x0][0xb0c] ;  /* 0x00016180ff2a77ac */ /* 0x000ea20008000800 */
[----:B------:R-:W2:Y:S05]  /*6b50*/  LDCU UR38, c[0x0][0xb30] ;  /* 0x00016600ff2677ac */ /* 0x000eaa0008000800 */
[----:B------:R-:W2:Y:S01]  /*6b60*/  LDC.64 R136, c[0x0][0x8b0] ;  /* 0x00022c00ff887b82 */ /* 0x000ea20000000a00 */
[----:B-1----:R-:W-:Y:S01]  /*6b70*/  ULEA UR44, UR4, UR44, 0x18 ;  /* 0x0000002c042c7291 */ /* 0x002fe2000f8ec0ff */
[----:B------:R-:W1:Y:S06]  /*6b80*/  LDCU.64 UR4, c[0x0][0xa90] ;  /* 0x00015200ff0477ac */ /* 0x000e6c0008000a00 */
[----:B------:R-:W2:Y:S01]  /*6b90*/  LDC.64 R134, c[0x0][0x8a8] ;  /* 0x00022a00ff867b82 */ /* 0x000ea20000000a00 */
[----:B------:R-:W-:Y:S01]  /*6ba0*/  VIADD R0, R155, UR44 ;  /* 0x0000002c9b007c36 */ /* 0x000fe20008000000 */
[----:B------:R-:W2:Y:S01]  /*6bb0*/  LDCU.64 UR60, c[0x0][0x888] ;  /* 0x00011100ff3c77ac */ /* 0x000ea20008000a00 */
[----:B------:R-:W3:Y:S01]  /*6bc0*/  LDS R4, [UR44+0x300] ;  /* 0x0003002cff047984 */ /* 0x000ee20008000800 */
[----:B------:R-:W2:Y:S01]  /*6bd0*/  LDCU.64 UR40, c[0x0][0xb28] ;  /* 0x00016500ff2877ac */ /* 0x000ea20008000a00 */
[----:B------:R-:W2:Y:S01]  /*6be0*/  LDCU.128 UR52, c[0x0][0xb10] ;  /* 0x00016200ff3477ac */ /* 0x000ea20008000c00 */
[----:B-1----:R-:W-:Y:S01]  /*6bf0*/  IMAD.U32 R159, RZ, RZ, UR4 ;  /* 0x00000004ff9f7e24 */ /* 0x002fe2000f8e00ff */
[----:B------:R-:W-:Y:S01]  /*6c00*/  UIADD3 UR4, UPT, UPT, UR44, 0x2400, URZ ;  /* 0x000024002c047890 */ /* 0x000fe2000fffe0ff */
[----:B------:R-:W-:Y:S01]  /*6c10*/  IMAD.U32 R158, RZ, RZ, UR5 ;  /* 0x00000005ff9e7e24 */ /* 0x000fe2000f8e00ff */
[----:B------:R-:W1:Y:S04]  /*6c20*/  LDCU.128 UR56, c[0x0][0xa80] ;  /* 0x00015000ff3877ac */ /* 0x000e680008000c00 */
[----:B------:R-:W-:Y:S01]  /*6c30*/  MOV R164, UR4 ;  /* 0x0000000400a47c02 */ /* 0x000fe20008000f00 */
[----:B------:R-:W1:Y:S01]  /*6c40*/  LDCU UR49, c[0x0][0x374] ;  /* 0x00006e80ff3177ac */ /* 0x000e620008000800 */
[----:B------:R-:W-:Y:S01]  /*6c50*/  UIADD3 UR62, UPT, UPT, UR44, 0x400, URZ ;  /* 0x000004002c3e7890 */ /* 0x000fe2000fffe0ff */
[C---:B---3--:R-:W-:Y:S01]  /*6c60*/  VIADD R5, R4.reuse, 0x40 ;  /* 0x0000004004057836 */ /* 0x048fe20000000000 */
[----:B------:R-:W-:-:S04]  /*6c70*/  LOP3.LUT R4, R4, 0xffff, RZ, 0xc0, !PT ;  /* 0x0000ffff04047812 */ /* 0x000fc800078ec0ff */
[----:B------:R-:W-:-:S05]  /*6c80*/  LOP3.LUT R5, R5, 0xffff, RZ, 0xc0, !PT ;  /* 0x0000ffff05057812 */ /* 0x000fca00078ec0ff */
[----:B------:R3:W-:Y:S02]  /*6c90*/  STL.64 [R1], R4 ;  /* 0x0000000401007387 */ /* 0x0007e40000100a00 */
[C---:B---3--:R-:W-:Y:S02]  /*6ca0*/  LOP3.LUT R5, R3.reuse, 0x20, RZ, 0xc0, !PT ;  /* 0x0000002003057812 */ /* 0x048fe400078ec0ff */
[----:B------:R-:W-:Y:S02]  /*6cb0*/  LOP3.LUT R3, R3, 0x40, RZ, 0xc0, !PT ;  /* 0x0000004003037812 */ /* 0x000fe400078ec0ff */
[--C-:B------:R-:W-:Y:S02]  /*6cc0*/  IADD3 R154, PT, PT, -R5, 0x400, R0.reuse ;  /* 0x00000400059a7810 */ /* 0x100fe40007ffe100 */
[----:B------:R-:W-:-:S03]  /*6cd0*/  IADD3 R163, PT, PT, -R3, 0x400, R0 ;  /* 0x0000040003a37810 */ /* 0x000fc60007ffe100 */
[----:B-12-4-:R-:W-:-:S07]  /*6ce0*/  IMAD.IADD R162, R154, 0x1, -R3 ;  /* 0x000000019aa27824 */ /* 0x016fce00078e0a03 */
.L_x_143:
[----:B------:R-:W-:Y:S04]  /*6cf0*/  SHF.L.U32 R3, R152, 0x1f, RZ ;  /* 0x0000001f98037819 */ /* 0x000fe800000006ff */
[----:B-1----:R-:W1:Y:S02]  /*6d00*/  SYNCS.PHASECHK.TRANS64.TRYWAIT P0, [UR44+0x2b0], R3 ;  /* 0x0002b003ff0075a7 */ /* 0x002e64000800112c */
[----:B-12---:R-:W-:Y:S05]  /*6d10*/  @!P0 BRA `(.L_x_126) ;  /* 0x00000038005c8947 */ /* 0x006fea0003800000 */
.L_x_249:
[----:B------:R-:W-:Y:S01]  /*6d20*/  LEA R2, R68, UR43, 0x2 ;  /* 0x0000002b44027c11 */ /* 0x000fe2000f8e10ff */
        /* <DEDUP_REMOVED lines=9> */
[----:B------:R-:W-:Y:S09]  /*6dc0*/  UPRMT UR4, URZ, 0x654, UR4 ;  /* 0x00000654ff047896 */ /* 0x000ff20008000004 */
[----:B---3--:R-:W-:Y:S01]  /*6dd0*/  SYNCS.ARRIVE.TRANS64.RED.A1T0 RZ, [UR4], RZ ;  /* 0x000000ffffff79a7 */ /* 0x008fe20008100404 */
[----:B------:R-:W5:Y:S01]  /*6de0*/  LDL R2, [R2] ;  /* 0x0000000002027983 */ /* 0x000f620000100800 */
[----:B--2---:R-:W-:Y:S11]  /*6df0*/  LOP3.LUT P0, RZ, R6, 0x1, RZ, 0xc0, !PT ;  /* 0x0000000106ff7812 */ /* 0x004ff6000780c0ff */
[----:B------:R-:W-:Y:S02]  /*6e00*/  @!UPT UIADD3 URZ, UPT, UPT, URZ, URZ, URZ ;  /* 0x000000fffffff290 */ /* 0x000fe4000fffe0ff */
[----:B------:R-:W-:Y:S01]  /*6e10*/  VOTEU.ANY UP1, P0 ;  /* 0x0000000000ff7886 */ /* 0x000fe20000020100 */
[----:B------:R-:W-:Y:S01]  /*6e20*/  PLOP3.LUT P0, PT, PT, PT, UP1, 0x80, 0x8 ;  /* 0x000000000008781c */ /* 0x000fe20003f0f018 */
[----:B------:R-:W-:Y:S11]  /*6e30*/  UP2UR UR48, UPR, URZ, 0x2 ;  /* 0x00000002ff307883 */ /* 0x000ff60008000000 */
[----:B------:R-:W-:Y:S01]  /*6e40*/  @!UPT UIADD3 URZ, UPT, UPT, URZ, URZ, URZ ;  /* 0x000000fffffff290 */ /* 0x000fe2000fffe0ff */
[----:B-1----:R-:W-:Y:S02]  /*6e50*/  @P0 MOV R3, R4 ;  /* 0x0000000400030202 */ /* 0x002fe40000000f00 */
[----:B------:R-:W-:Y:S02]  /*6e60*/  @P0 LOP3.LUT R0, R5, 0xffff, RZ, 0xc0, !PT ;  /* 0x0000ffff05000812 */ /* 0x000fe400078ec0ff */
[----:B------:R-:W-:Y:S02]  /*6e70*/  @P0 R2UR UR5, R3 ;  /* 0x00000000030502ca */ /* 0x000fe400000e0000 */
[----:B------:R-:W-:Y:S11]  /*6e80*/  @P0 R2UR UR4, R0 ;  /* 0x00000000000402ca */ /* 0x000ff600000e0000 */
[----:B------:R-:W-:Y:S02]  /*6e90*/  @UP1 UMOV UR37, UR5 ;  /* 0x0000000500251c82 */ /* 0x000fe40008000000 */
[----:B------:R-:W-:Y:S01]  /*6ea0*/  @UP1 UMOV UR36, UR4 ;  /* 0x0000000400241c82 */ /* 0x000fe20008000000 */
[----:B------:R-:W-:Y:S05]  /*6eb0*/  BRA.U !UP0, `(.L_x_127) ;  /* 0x0000000108cc7547 */ /* 0x000fea000b800000 */
[----:B------:R-:W1:Y:S01]  /*6ec0*/  LDCU UR9, c[0x0][0xb20] ;  /* 0x00016400ff0977ac */ /* 0x000e620008000800 */
[----:B------:R-:W-:Y:S02]  /*6ed0*/  UIMAD.WIDE.U32 UR4, UR49, UR55, URZ ;  /* 0x00000037310472a5 */ /* 0x000fe4000f8e00ff */
[----:B------:R-:W-:Y:S02]  /*6ee0*/  UIMAD.WIDE.U32 UR6, UR50, UR52, URZ ;  /* 0x00000034320672a5 */ /* 0x000fe4000f8e00ff */
[----:B------:R-:W-:Y:S02]  /*6ef0*/  UIMAD.WIDE.U32 UR10, UR36, UR55, URZ ;  /* 0x00000037240a72a5 */ /* 0x000fe4000f8e00ff */
[----:B------:R-:W-:Y:S02]  /*6f00*/  UISETP.NE.AND UP0, UPT, UR54, 0x1, UPT ;  /* 0x000000013600788c */ /* 0x000fe4000bf05270 */
[----:B------:R-:W-:Y:S02]  /*6f10*/  UISETP.NE.AND UP1, UPT, UR42, 0x1, UPT ;  /* 0x000000012a00788c */ /* 0x000fe4000bf25270 */
[----:B------:R-:W-:Y:S02]  /*6f20*/  UISETP.NE.AND UP2, UPT, UR39, 0x1, UPT ;  /* 0x000000012700788c */ /* 0x000fe4000bf45270 */
[----:B------:R-:W-:Y:S01]  /*6f30*/  UIMAD.WIDE.U32 UR12, UR37, UR52, URZ ;  /* 0x00000034250c72a5 */ /* 0x000fe2000f8e00ff */
[----:B------:R-:W-:Y:S01]  /*6f40*/  UMOV UR4, UR5 ;  /* 0x0000000500047c82 */ /* 0x000fe20008000000 */
[----:B------:R-:W-:Y:S01]  /*6f50*/  UMOV UR6, UR11 ;  /* 0x0000000b00067c82 */ /* 0x000fe20008000000 */
[----:B-1----:R-:W-:Y:S03]  /*6f60*/  USHF.R.U32.HI UR8, URZ, UR9, UR4 ;  /* 0x00000009ff087299 */ /* 0x002fe60008011604 */
[----:B------:R-:W-:Y:S02]  /*6f70*/  UMOV UR4, UR7 ;  /* 0x0000000700047c82 */ /* 0x000fe40008000000 */
[----:B------:R-:W-:Y:S02]  /*6f80*/  USHF.R.U32.HI UR5, URZ, UR53, UR4 ;  /* 0x00000035ff057299 */ /* 0x000fe40008011604 */
[----:B------:R-:W-:Y:S02]  /*6f90*/  USEL UR4, UR49, UR8, !UP0 ;  /* 0x0000000831047287 */ /* 0x000fe4000c000000 */
[----:B------:R-:W-:Y:S02]  /*6fa0*/  USHF.R.U32.HI UR8, URZ, UR9, UR6 ;  /* 0x00000009ff087299 */ /* 0x000fe40008011606 */
[----:B------:R-:W-:Y:S02]  /*6fb0*/  UIMAD.WIDE.U32 UR6, UR4, UR40, URZ ;  /* 0x00000028040672a5 */ /* 0x000fe4000f8e00ff */
[----:B------:R-:W-:Y:S02]  /*6fc0*/  USEL UR9, UR50, UR5, !UP1 ;  /* 0x0000000532097287 */ /* 0x000fe4000c800000 */
[----:B------:R-:W-:Y:S02]  /*6fd0*/  USEL UR8, UR36, UR8, !UP0 ;  /* 0x0000000824087287 */ /* 0x000fe4000c000000 */
[----:B------:R-:W-:Y:S01]  /*6fe0*/  UIMAD.WIDE.U32 UR10, UR9, UR40, URZ ;  /* 0x00000028090a72a5 */ /* 0x000fe2000f8e00ff */
[----:B------:R-:W-:Y:S01]  /*6ff0*/  UMOV UR6, UR7 ;  /* 0x0000000700067c82 */ /* 0x000fe20008000000 */
[----:B------:R-:W-:Y:S01]  /*7000*/  UMOV UR5, UR13 ;  /* 0x0000000d00057c82 */ /* 0x000fe20008000000 */
[----:B------:R-:W-:Y:S02]  /*7010*/  @UP2 USHF.R.U32.HI UR4, URZ, UR41, UR6 ;  /* 0x00000029ff042299 */ /* 0x000fe40008011606 */
[----:B------:R-:W-:Y:S02]  /*7020*/  USHF.R.U32.HI UR5, URZ, UR53, UR5 ;  /* 0x00000035ff057299 */ /* 0x000fe40008011605 */
[----:B------:R-:W-:Y:S02]  /*7030*/  UIMAD UR4, UR39, UR4, URZ ;  /* 0x00000004270472a4 */ /* 0x000fe4000f8e02ff */
[----:B------:R-:W-:Y:S02]  /*7040*/  USEL UR5, UR37, UR5, !UP1 ;  /* 0x0000000525057287 */ /* 0x000fe4000c800000 */
[----:B------:R-:W-:Y:S01]  /*7050*/  UISETP.GE.AND UP0, UPT, UR8, UR4, UPT ;  /* 0x000000040800728c */ /* 0x000fe2000bf06270 */
[----:B------:R-:W-:Y:S01]  /*7060*/  UMOV UR6, UR11 ;  /* 0x0000000b00067c82 */ /* 0x000fe20008000000 */
[----:B------:R-:W-:Y:S02]  /*7070*/  UIMAD.WIDE.U32 UR10, UR8, UR40, URZ ;  /* 0x00000028080a72a5 */ /* 0x000fe4000f8e00ff */
[----:B------:R-:W-:Y:S04]  /*7080*/  @UP2 USHF.R.U32.HI UR9, URZ, UR41, UR6 ;  /* 0x00000029ff092299 */ /* 0x000fe80008011606 */
[----:B------:R-:W-:Y:S01]  /*7090*/  UIMAD UR6, UR39, UR9, URZ ;  /* 0x00000009270672a4 */ /* 0x000fe2000f8e02ff */
[----:B------:R-:W-:Y:S03]  /*70a0*/  UMOV UR4, UR11 ;  /* 0x0000000b00047c82 */ /* 0x000fe60008000000 */
[----:B------:R-:W-:Y:S02]  /*70b0*/  UISETP.GE.OR UP0, UPT, UR5, UR6, UP0 ;  /* 0x000000060500728c */ /* 0x000fe40008706670 */
[----:B------:R-:W-:Y:S02]  /*70c0*/  USHF.R.U32.HI UR4, URZ, UR41, UR4 ;  /* 0x00000029ff047299 */ /* 0x000fe40008011604 */
[----:B------:R-:W-:Y:S02]  /*70d0*/  UIMAD.WIDE.U32 UR6, UR5, UR40, URZ ;  /* 0x00000028050672a5 */ /* 0x000fe4000f8e00ff */
[----:B------:R-:W-:Y:S02]  /*70e0*/  USEL UR11, UR8, UR4, !UP2 ;  /* 0x00000004080b7287 */ /* 0x000fe4000d000000 */
[----:B------:R-:W-:Y:S02]  /*70f0*/  UIADD3 UR6, UPT, UPT, -UR5, URZ, URZ ;  /* 0x000000ff05067290 */ /* 0x000fe4000fffe1ff */
[----:B------:R-:W-:Y:S02]  /*7100*/  UIADD3 UR10, UPT, UPT, -UR11, URZ, URZ ;  /* 0x000000ff0b0a7290 */ /* 0x000fe4000fffe1ff */
[----:B------:R-:W-:Y:S02]  /*7110*/  UIMAD UR6, UR42, UR6, UR37 ;  /* 0x000000062a0672a4 */ /* 0x000fe4000f8e0225 */
[----:B------:R-:W-:Y:S01]  /*7120*/  UIMAD UR10, UR39, UR10, UR8 ;  /* 0x0000000a270a72a4 */ /* 0x000fe2000f8e0208 */
[----:B------:R-:W-:Y:S01]  /*7130*/  @!UP0 UMOV UR4, UR7 ;  /* 0x0000000700048c82 */ /* 0x000fe20008000000 */
[----:B------:R-:W-:Y:S02]  /*7140*/  UIADD3 UR7, UPT, UPT, -UR8, URZ, URZ ;  /* 0x000000ff08077290 */ /* 0x000fe4000fffe1ff */
[----:B------:R-:W-:Y:S04]  /*7150*/  @!UP0 USHF.R.U32.HI UR4, URZ, UR41, UR4 ;  /* 0x00000029ff048299 */ /* 0x000fe80008011604 */
[----:B------:R-:W-:Y:S04]  /*7160*/  @!UP0 USEL UR4, UR5, UR4, !UP2 ;  /* 0x0000000405048287 */ /* 0x000fe8000d000000 */
[----:B------:R-:W-:Y:S02]  /*7170*/  @!UP0 UIMAD UR9, UR9, UR10, UR4 ;  /* 0x0000000a090982a4 */ /* 0x000fe4000f8e0204 */
[----:B------:R-:W-:Y:S02]  /*7180*/  @!UP0 UIADD3 UR10, UPT, UPT, UR11, -UR4, URZ ;  /* 0x800000040b0a8290 */ /* 0x000fe4000fffe0ff */
[----:B------:R-:W-:Y:S02]  /*7190*/  UIMAD UR4, UR54, UR7, UR36 ;  /* 0x00000007360472a4 */ /* 0x000fe4000f8e0224 */
[----:B------:R-:W-:Y:S03]  /*71a0*/  @!UP0 UIMAD UR8, UR10, UR39, UR5 ;  /* 0x000000270a0882a4 */ /* 0x000fe6000f8e0205 */
[----:B------:R-:W-:Y:S02]  /*71b0*/  @!UP0 UMOV UR5, UR9 ;  /* 0x0000000900058c82 */ /* 0x000fe40008000000 */
[----:B------:R-:W-:Y:S02]  /*71c0*/  UIMAD UR37, UR5, UR42, UR6 ;  /* 0x0000002a052572a4 */ /* 0x000fe4000f8e0206 */
[----:B------:R-:W-:Y:S11]  /*71d0*/  UIMAD UR36, UR8, UR54, UR4 ;  /* 0x00000036082472a4 */ /* 0x000ff6000f8e0204 */
[----:B------:R-:W-:Y:S01]  /*71e0*/  @!UPT UIADD3 URZ, UPT, UPT, URZ, URZ, URZ ;  /* 0x000000fffffff290 */ /* 0x000fe2000fffe0ff */
.L_x_127:
[----:B------:R-:W-:Y:S01]  /*71f0*/  UISETP.NE.AND UP0, UPT, UR38, 0x1, UPT ;  /* 0x000000012600788c */ /* 0x000fe2000bf05270 */
[----:B------:R-:W-:Y:S04]  /*7200*/  @P0 SHF.R.U32.HI R4, RZ, 0x10, R5 ;  /* 0x00000010ff040819 */ /* 0x000fe80000011605 */
[----:B------:R-:W-:Y:S06]  /*7210*/  @P0 R2UR UR51, R4 ;  /* 0x00000000043302ca */ /* 0x000fec00000e0000 */
[----:B------:R-:W1:Y:S01]  /*7220*/  @!UP0 LDCU.128 UR12, c[0x0][0xb10] ;  /* 0x00016200ff0c87ac */ /* 0x000e620008000c00 */
[----:B------:R-:W2:Y:S01]  /*7230*/  @!UP0 LDCU UR5, c[0x0][0xb0c] ;  /* 0x00016180ff0587ac */ /* 0x000ea20008000800 */
[----:B------:R-:W3:Y:S01]  /*7240*/  @!UP0 LDCU UR10, c[0x0][0xb20] ;  /* 0x00016400ff0a87ac */ /* 0x000ee20008000800 */
[----:B-1----:R-:W-:Y:S02]  /*7250*/  UIMAD.WIDE.U32 UR8, UR37, UR12, URZ ;  /* 0x0000000c250872a5 */ /* 0x002fe4000f8e00ff */
[----:B------:R-:W-:Y:S02]  /*7260*/  UIMAD.WIDE.U32 UR6, UR36, UR15, URZ ;  /* 0x0000000f240672a5 */ /* 0x000fe4000f8e00ff */
[----:B------:R-:W-:Y:S03]  /*7270*/  @!UP0 UISETP.NE.AND UP1, UPT, UR14, 0x1, UPT ;  /* 0x000000010e00888c */ /* 0x000fe6000bf25270 */
[----:B------:R-:W-:Y:S01]  /*7280*/  @!UP0 UMOV UR4, UR9 ;  /* 0x0000000900048c82 */ /* 0x000fe20008000000 */
[----:B--2---:R-:W-:Y:S02]  /*7290*/  @!UP0 UISETP.NE.AND UP2, UPT, UR5, 0x1, UPT ;  /* 0x000000010500888c */ /* 0x004fe4000bf45270 */
[----:B------:R-:W-:Y:S01]  /*72a0*/  @!UP0 USHF.R.U32.HI UR4, URZ, UR13, UR4 ;  /* 0x0000000dff048299 */ /* 0x000fe20008011604 */
[----:B------:R-:W-:Y:S02]  /*72b0*/  @!UP0 UMOV UR6, UR7 ;  /* 0x0000000700068c82 */ /* 0x000fe40008000000 */
[----:B---3--:R-:W-:Y:S02]  /*72c0*/  @!UP0 USHF.R.U32.HI UR6, URZ, UR10, UR6 ;  /* 0x0000000aff068299 */ /* 0x008fe40008011606 */
[----:B------:R-:W-:Y:S02]  /*72d0*/  @!UP0 USEL UR7, UR37, UR4, !UP2 ;  /* 0x0000000425078287 */ /* 0x000fe4000d000000 */
[----:B------:R-:W-:Y:S04]  /*72e0*/  @!UP0 USEL UR6, UR36, UR6, !UP1 ;  /* 0x0000000624068287 */ /* 0x000fe8000c800000 */
[----:B------:R-:W-:Y:S02]  /*72f0*/  @!UP0 UIADD3 UR4, UPT, UPT, -UR7, UR6, URZ ;  /* 0x0000000607048290 */ /* 0x000fe4000fffe1ff */
[----:B------:R-:W-:Y:S02]  /*7300*/  @!UP0 UIADD3 UR6, UPT, UPT, UR7, -UR6, URZ ;  /* 0x8000000607068290 */ /* 0x000fe4000fffe0ff */
[----:B------:R-:W-:Y:S02]  /*7310*/  @!UP0 UIMAD UR37, UR4, UR5, UR37 ;  /* 0x00000005042582a4 */ /* 0x000fe4000f8e0225 */
[----:B------:R-:W-:Y:S02]  /*7320*/  @!UP0 UIMAD UR36, UR6, UR14, UR36 ;  /* 0x0000000e062482a4 */ /* 0x000fe4000f8e0224 */
[----:B------:R-:W-:Y:S09]  /*7330*/  ULOP3.LUT UP0, URZ, UR62, 0x1b0, URZ, 0xc0, !UPT ;  /* 0x000001b03eff7892 */ /* 0x000ff2000f80c0ff */
[----:B------:R-:W-:Y:S05]  /*7340*/  BRA.U !UP0, `(.L_x_128) ;  /* 0x0000000108407547 */ /* 0x000fea000b800000 */
[----:B------:R-:W1:Y:S01]  /*7350*/  LDCU.64 UR8, c[0x4][0x80] ;  /* 0x01001000ff0877ac */ /* 0x000e620008000a00 */
[----:B------:R-:W-:Y:S01]  /*7360*/  MOV R15, 0x0 ;  /* 0x00000000000f7802 */ /* 0x000fe20000000f00 */
[----:B------:R-:W-:Y:S02]  /*7370*/  HFMA2 R12, -RZ, RZ, 0, 5.9604644775390625e-08 ;  /* 0x00000001ff0c7431 */ /* 0x000fe400000001ff */
[----:B------:R-:W-:Y:S02]  /*7380*/  IMAD.MOV.U32 R8, RZ, RZ, 0x70 ;  /* 0x00000070ff087424 */ /* 0x000fe400078e00ff */
[----:B------:R-:W-:Y:S01]  /*7390*/  IMAD.MOV.U32 R13, RZ, RZ, RZ ;  /* 0x000000ffff0d7224 */ /* 0x000fe200078e00ff */
[----:B------:R-:W2:Y:S01]  /*73a0*/  LDCU.64 UR6, c[0x4][0x88] ;  /* 0x01001100ff0677ac */ /* 0x000ea20008000a00 */
[----:B------:R-:W3:Y:S01]  /*73b0*/  LDC.64 R14, c[0x4][R15] ;  /* 0x010000000f0e7b82 */ /* 0x000ee20000000a00 */
[----:B------:R-:W4:Y:S01]  /*73c0*/  LDCU.64 UR4, c[0x4][0x8] ;  /* 0x01000100ff0477ac */ /* 0x000f220008000a00 */
[----:B-1----:R-:W-:Y:S01]  /*73d0*/  MOV R5, UR9 ;  /* 0x0000000900057c02 */ /* 0x002fe20008000f00 */
[----:B------:R-:W-:Y:S01]  /*73e0*/  IMAD.U32 R4, RZ, RZ, UR8 ;  /* 0x00000008ff047e24 */ /* 0x000fe2000f8e00ff */
[----:B--2---:R-:W-:Y:S01]  /*73f0*/  MOV R7, UR7 ;  /* 0x0000000700077c02 */ /* 0x004fe20008000f00 */
[----:B------:R-:W-:Y:S01]  /*7400*/  IMAD.U32 R6, RZ, RZ, UR6 ;  /* 0x00000006ff067e24 */ /* 0x000fe2000f8e00ff */
[----:B----4-:R-:W-:Y:S01]  /*7410*/  MOV R11, UR5 ;  /* 0x00000005000b7c02 */ /* 0x010fe20008000f00 */
[----:B------:R-:W-:Y:S02]  /*7420*/  IMAD.U32 R10, RZ, RZ, UR4 ;  /* 0x00000004ff0a7e24 */ /* 0x000fe4000f8e00ff */
[----:B------:R-:W-:Y:S07]  /*7430*/  LEPC R20, `(.L_x_128) ;  /* 0x000000001014794e */ /* 0x000fee0000000000 */
[----:B---3-5:R-:W-:Y:S05]  /*7440*/  CALL.ABS.NOINC R14 ;  /* 0x000000000e007343 */ /* 0x028fea0003c00000 */
.L_x_128:
[----:B------:R-:W-:Y:S01]  /*7450*/  LOP3.LUT P0, RZ, R164, 0x1b0, RZ, 0xc0, !PT ;  /* 0x000001b0a4ff7812 */ /* 0x000fe2000780c0ff */
[----:B------:R-:W-:Y:S11]  /*7460*/  BSSY.RECONVERGENT B6, `(.L_x_129) ;  /* 0x0000013000067945 */ /* 0x000ff60003800200 */
[----:B------:R-:W-:Y:S01]  /*7470*/  @!UPT UIADD3 URZ, UPT, UPT, URZ, URZ, URZ ;  /* 0x000000fffffff290 */ /* 0x000fe2000fffe0ff */
[----:B------:R-:W-:Y:S05]  /*7480*/  @!P0 BRA `(.L_x_130) ;  /* 0x0000000000408947 */ /* 0x000fea0003800000 */
        /* <DEDUP_REMOVED lines=16> */
.L_x_130:
[----:B------:R-:W-:Y:S05]  /*7590*/  BSYNC.RECONVERGENT B6 ;  /* 0x0000000000067941 */ /* 0x000fea0003800200 */
.L_x_129:
[----:B------:R-:W-:Y:S02]  /*75a0*/  R2UR UR4, R161 ;  /* 0x00000000a10472ca */ /* 0x000fe400000e0000 */
[----:B------:R-:W-:Y:S02]  /*75b0*/  ISETP.NE.U32.AND P3, PT, R140, RZ, PT ;  /* 0x000000ff8c00720c */ /* 0x000fe40003f65070 */
[----:B------:R-:W-:Y:S02]  /*75c0*/  ISETP.NE.U32.AND P4, PT, R136, RZ, PT ;  /* 0x000000ff8800720c */ /* 0x000fe40003f85070 */
[----:B------:R-:W-:Y:S02]  /*75d0*/  ISETP.NE.AND.EX P3, PT, R141, RZ, PT, P3 ;  /* 0x000000ff8d00720c */ /* 0x000fe40003f65330 */
[----:B------:R-:W-:Y:S02]  /*75e0*/  PLOP3.LUT P1, PT, PT, PT, PT, 0x8, 0x80 ;  /* 0x000000000080781c */ /* 0x000fe40003f2e170 */
[----:B------:R-:W-:Y:S03]  /*75f0*/  ISETP.NE.AND.EX P4, PT, R137, RZ, PT, P4 ;  /* 0x000000ff8900720c */ /* 0x000fe60003f85340 */
[----:B------:R-:W-:Y:S06]  /*7600*/  UISETP.NE.AND UP1, UPT, UR4, URZ, UPT ;  /* 0x000000ff0400728c */ /* 0x000fec000bf25270 */
[----:B------:R-:W-:Y:S05]  /*7610*/  PLOP3.LUT P0, PT, PT, PT, UP1, 0x80, 0x8 ;  /* 0x000000000008781c */ /* 0x000fea0003f0f018 */
[----:B------:R-:W1:Y:S08]  /*7620*/  @UP1 LDCU.64 UR4, c[0x0][0x888] ;  /* 0x00011100ff0417ac */ /* 0x000e700008000a00 */
[----:B------:R-:W-:Y:S01]  /*7630*/  @P0 PLOP3.LUT P1, PT, P3, PT, PT, 0x80, 0x8 ;  /* 0x000000000008081c */ /* 0x000fe20001f2f070 */
[----:B-1----:R-:W-:Y:S04]  /*7640*/  @UP1 UISETP.NE.U32.AND UP0, UPT, UR4, URZ, UPT ;  /* 0x000000ff0400128c */ /* 0x002fe8000bf05070 */
[----:B------:R-:W-:Y:S04]  /*7650*/  @UP1 UISETP.NE.AND.EX UP0, UPT, UR5, URZ, UPT, UP0 ;  /* 0x000000ff0500128c */ /* 0x000fe8000bf05300 */
[----:B------:R-:W-:Y:S01]  /*7660*/  @UP1 USEL UR4, URZ, 0xffffffff, UP0 ;  /* 0xffffffffff041887 */ /* 0x000fe20008000000 */
[----:B------:R-:W-:Y:S11]  /*7670*/  @!P3 BRA `(.L_x_131) ;  /* 0x000000000030b947 */ /* 0x000ff60003800000 */
[----:B------:R-:W-:Y:S01]  /*7680*/  ISETP.NE.U32.AND P2, PT, R138, RZ, PT ;  /* 0x000000ff8a00720c */ /* 0x000fe20003f45070 */
[----:B------:R-:W1:Y:S01]  /*7690*/  LDCU.64 UR6, c[0x0][0x358] ;  /* 0x00006b00ff0677ac */ /* 0x000e620008000a00 */
[----:B------:R-:W-:Y:S02]  /*76a0*/  IMAD.MOV.U32 R156, RZ, RZ, 0x1 ;  /* 0x00000001ff9c7424 */ /* 0x000fe400078e00ff */
[----:B------:R-:W-:Y:S11]  /*76b0*/  ISETP.NE.AND.EX P2, PT, R139, RZ, PT, P2 ;  /* 0x000000ff8b00720c */ /* 0x000ff60003f45320 */
[----:B------:R-:W-:Y:S02]  /*76c0*/  @!UPT UIADD3 URZ, UPT, UPT, URZ, URZ, URZ ;  /* 0x000000fffffff290 */ /* 0x000fe4000fffe0ff */
[----:B------:R-:W2:Y:S01]  /*76d0*/  @P2 LDC.64 R4, c[0x0][0x888] ;  /* 0x00022200ff042b82 */ /* 0x000ea20000000a00 */
[----:B------:R-:W-:Y:S04]  /*76e0*/  @P2 IMAD R0, R140, UR46, RZ ;  /* 0x0000002e8c002c24 */ /* 0x000fe8000f8e02ff */
[----:B--2---:R-:W-:Y:S04]  /*76f0*/  @P2 IMAD.WIDE R4, R0, 0x4, R4 ;  /* 0x0000000400042825 */ /* 0x004fe800078e0204 */
[----:B------:R-:W-:Y:S01]  /*7700*/  HFMA2 R0, -RZ, RZ, 0, 5.9604644775390625e-08 ;  /* 0x00000001ff007431 */ /* 0x000fe200000001ff */
[----:B-1---5:R1:W5:Y:S04]  /*7710*/  @P2 LDG.E R71, desc[UR6][R4.64] ;  /* 0x0000000604472981 */ /* 0x022368000c1e1900 */
[----:B------:R-:W-:Y:S01]  /*7720*/  @!P2 PRMT R156, R0, 0x7610, R156 ;  /* 0x00007610009ca816 */ /* 0x000fe2000000009c */
[----:B-1----:R-:W2:Y:S06]  /*7730*/  @!P2 LDC R71, c[0x0][0x880] ;  /* 0x00022000ff47ab82 */ /* 0x002eac0000000800 */
.L_x_131:
[----:B------:R-:W-:Y:S05]  /*7740*/  @!P4 BRA `(.L_x_132) ;  /* 0x000000000024c947 */ /* 0x000fea0003800000 */
[----:B------:R-:W-:Y:S01]  /*7750*/  ISETP.NE.U32.AND P2, PT, R134, RZ, PT ;  /* 0x000000ff8600720c */ /* 0x000fe20003f45070 */
[----:B------:R-:W1:Y:S03]  /*7760*/  LDCU.64 UR6, c[0x0][0x358] ;  /* 0x00006b00ff0677ac */ /* 0x000e660008000a00 */
[----:B------:R-:W-:Y:S11]  /*7770*/  ISETP.NE.AND.EX P2, PT, R135, RZ, PT, P2 ;  /* 0x000000ff8700720c */ /* 0x000ff60003f45320 */
[----:B------:R-:W-:Y:S02]  /*7780*/  @!UPT UIADD3 URZ, UPT, UPT, URZ, URZ, URZ ;  /* 0x000000fffffff290 */ /* 0x000fe4000fffe0ff */
[----:B------:R-:W3:Y:S01]  /*7790*/  @P2 LDC.64 R4, c[0x0][0x8a8] ;  /* 0x00022a00ff042b82 */ /* 0x000ee20000000a00 */
[----:B------:R-:W-:Y:S04]  /*77a0*/  @P2 IMAD R0, R136, UR46, RZ ;  /* 0x0000002e88002c24 */ /* 0x000fe8000f8e02ff */
[----:B---3--:R-:W-:Y:S05]  /*77b0*/  @P2 IMAD.WIDE R4, R0, 0x4, R4 ;  /* 0x0000000400042825 */ /* 0x008fea00078e0204 */
[----:B-1---5:R1:W5:Y:S02]  /*77c0*/  @P2 LDG.E R70, desc[UR6][R4.64] ;  /* 0x0000000604462981 */ /* 0x022364000c1e1900 */
[----:B-1----:R-:W3:Y:S02]  /*77d0*/  @!P2 LDC R70, c[0x0][0x8a0] ;  /* 0x00022800ff46ab82 */ /* 0x002ee40000000800 */
.L_x_132:
[----:B--2--5:R-:W-:Y:S01]  /*77e0*/  @P0 FSETP.NEU.AND P4, PT, R71, RZ, PT ;  /* 0x000000ff4700020b */ /* 0x024fe20003f8d000 */
[----:B------:R-:W-:Y:S01]  /*77f0*/  IMAD.U32 R3, RZ, RZ, UR4 ;  /* 0x00000004ff037e24 */ /* 0x000fe2000f8e00ff */
[----:B------:R-:W-:Y:S01]  /*7800*/  @P0 LOP3.LUT P2, RZ, R156, 0xff, RZ, 0xc0, !PT ;  /* 0x000000ff9cff0812 */ /* 0x000fe2000784c0ff */
[----:B------:R-:W-:Y:S01]  /*7810*/  BSSY B1, `(.L_x_133) ;  /* 0x000003e000017945 */ /* 0x000fe20003800000 */
[----:B------:R-:W-:Y:S01]  /*7820*/  @P0 SEL R4, RZ, 0xffffffff, P4 ;  /* 0xffffffffff040807 */ /* 0x000fe20002000000 */
[----:B------:R-:W-:Y:S01]  /*7830*/  IMAD.IADD R64, R69, 0x1, R2 ;  /* 0x0000000145407824 */ /* 0x000fe200078e0202 */
[----:B------:R-:W-:Y:S02]  /*7840*/  LEA R165, R68, UR44, 0x3 ;  /* 0x0000002c44a57c11 */ /* 0x000fe4000f8e18ff */
[----:B------:R-:W-:Y:S02]  /*7850*/  CS2R R130, SRZ ;  /* 0x0000000000827805 */ /* 0x000fe4000001ff00 */
[----:B------:R-:W-:Y:S02]  /*7860*/  @P1 SEL R4, R3, R4, !P2 ;  /* 0x0000000403041207 */ /* 0x000fe40005000000 */
[----:B------:R-:W-:Y:S02]  /*7870*/  CS2R R128, SRZ ;  /* 0x0000000000807805 */ /* 0x000fe4000001ff00 */
[----:B------:R-:W-:Y:S02]  /*7880*/  SHF.L.U32 R0, R153, 0x1f, RZ ;  /* 0x0000001f99007819 */ /* 0x000fe400000006ff */
[----:B------:R-:W-:Y:S02]  /*7890*/  CS2R R118, SRZ ;  /* 0x0000000000767805 */ /* 0x000fe4000001ff00 */
[----:B------:R-:W-:Y:S02]  /*78a0*/  @P0 LOP3.LUT R4, R4, 0x1, RZ, 0xc0, !PT ;  /* 0x0000000104040812 */ /* 0x000fe400078ec0ff */
[----:B------:R-:W-:Y:S02]  /*78b0*/  CS2R R116, SRZ ;  /* 0x0000000000747805 */ /* 0x000fe4000001ff00 */
[----:B------:R-:W-:Y:S02]  /*78c0*/  PLOP3.LUT P5, PT, PT, PT, PT, 0x8, 0x80 ;  /* 0x000000000080781c */ /* 0x000fe40003fae170 */
[----:B------:R-:W-:Y:S02]  /*78d0*/  CS2R R102, SRZ ;  /* 0x0000000000667805 */ /* 0x000fe4000001ff00 */
[----:B------:R-:W-:Y:S02]  /*78e0*/  ISETP.NE.U32.OR P1, PT, R4, 0x1, !P0 ;  /* 0x000000010400780c */ /* 0x000fe40004725470 */
[----:B------:R-:W-:Y:S02]  /*78f0*/  CS2R R100, SRZ ;  /* 0x0000000000647805 */ /* 0x000fe4000001ff00 */
[----:B------:R-:W-:Y:S02]  /*7900*/  CS2R R86, SRZ ;  /* 0x0000000000567805 */ /* 0x000fe4000001ff00 */
[----:B------:R-:W-:Y:S07]  /*7910*/  CS2R R84, SRZ ;  /* 0x0000000000547805 */ /* 0x000fee000001ff00 */
[----:B------:R-:W-:Y:S04]  /*7920*/  @P1 SHF.L.U32 R5, R143, 0x1f, RZ ;  /* 0x0000001f8f051819 */ /* 0x000fe800000006ff */
[----:B------:R-:W1:Y:S01]  /*7930*/  @P1 SYNCS.PHASECHK.TRANS64.TRYWAIT P0, [UR44+0x290], R5 ;  /* 0x00029005ff0015a7 */ /* 0x000e62000800112c */
[----:B------:R2:W4:Y:S01]  /*7940*/  SYNCS.PHASECHK.TRANS64.TRYWAIT P4, [R165+URZ+0x2c0], R0 ;  /* 0x0002c000a50075a7 */ /* 0x00052200080811ff */
[----:B-1----:R-:W-:Y:S01]  /*7950*/  @P1 PLOP3.LUT P5, PT, P0, PT, PT, 0x8, 0x80 ;  /* 0x000000000080181c */ /* 0x002fe200007ae170 */
[----:B------:R-:W-:Y:S01]  /*7960*/  @!UPT UIADD3 URZ, UPT, UPT, URZ, URZ, URZ ;  /* 0x000000fffffff290 */ /* 0x000fe2000fffe0ff */
[----:B--2-4-:R-:W-:Y:S11]  /*7970*/  @!P1 BRA `(.L_x_134) ;  /* 0x00000000009c9947 */ /* 0x014ff60003800000 */
[----:B------:R-:W-:Y:S01]  /*7980*/  ISETP.NE.U32.AND P0, PT, RZ, UR60, PT ;  /* 0x0000003cff007c0c */ /* 0x000fe2000bf05070 */
[----:B------:R-:W-:Y:S01]  /*7990*/  BSSY B0, `(.L_x_135) ;  /* 0x0000016000007945 */ /* 0x000fe20003800000 */
[----:B------:R-:W-:Y:S02]  /*79a0*/  FSETP.NEU.AND P2, PT, R71, RZ, PT ;  /* 0x000000ff4700720b */ /* 0x000fe40003f4d000 */
[----:B------:R-:W-:Y:S02]  /*79b0*/  CS2R R86, SRZ ;  /* 0x0000000000567805 */ /* 0x000fe4000001ff00 */
[----:B------:R-:W-:Y:S02]  /*79c0*/  ISETP.NE.AND.EX P0, PT, RZ, UR61, PT, P0 ;  /* 0x0000003dff007c0c */ /* 0x000fe4000bf05300 */
[----:B------:R-:W-:Y:S02]  /*79d0*/  CS2R R84, SRZ ;  /* 0x0000000000547805 */ /* 0x000fe4000001ff00 */
[----:B------:R-:W-:Y:S02]  /*79e0*/  LOP3.LUT P1, RZ, R156, 0xff, RZ, 0xc0, !PT ;  /* 0x000000ff9cff7812 */ /* 0x000fe4000782c0ff */
[----:B------:R-:W-:Y:S02]  /*79f0*/  CS2R R102, SRZ ;  /* 0x0000000000667805 */ /* 0x000fe4000001ff00 */
[----:B------:R-:W-:Y:S02]  /*7a00*/  SEL R2, RZ, 0xffffffff, P2 ;  /* 0xffffffffff027807 */ /* 0x000fe40001000000 */
[----:B------:R-:W-:Y:S02]  /*7a10*/  CS2R R100, SRZ ;  /* 0x0000000000647805 */ /* 0x000fe4000001ff00 */
[----:B------:R-:W-:Y:S02]  /*7a20*/  SEL R3, RZ, 0xffffffff, P0 ;  /* 0xffffffffff037807 */ /* 0x000fe40000000000 */
[----:B------:R-:W-:Y:S02]  /*7a30*/  CS2R R118, SRZ ;  /* 0x0000000000767805 */ /* 0x000fe4000001ff00 */
[----:B------:R-:W-:Y:S02]  /*7a40*/  CS2R R116, SRZ ;  /* 0x0000000000747805 */ /* 0x000fe4000001ff00 */
[----:B------:R-:W-:Y:S02]  /*7a50*/  CS2R R130, SRZ ;  /* 0x0000000000827805 */ /* 0x000fe4000001ff00 */
[----:B------:R-:W-:Y:S02]  /*7a60*/  @P3 SEL R2, R3, R2, !P1 ;  /* 0x0000000203023207 */ /* 0x000fe40004800000 */
[----:B------:R-:W-:Y:S02]  /*7a70*/  CS2R R128, SRZ ;  /* 0x0000000000807805 */ /* 0x000fe4000001ff00 */
[----:B------:R-:W-:Y:S04]  /*7a80*/  LOP3.LUT R2, R2, 0x1, RZ, 0xc0, !PT ;  /* 0x0000000102027812 */ /* 0x000fe800078ec0ff */
[----:B------:R-:W-:Y:S01]  /*7a90*/  ISETP.NE.U32.AND P0, PT, R2, 0x1, PT ;  /* 0x000000010200780c */ /* 0x000fe20003f05070 */
[----:B------:R-:W-:Y:S01]  /*7aa0*/  @!UPT UIADD3 URZ, UPT, UPT, URZ, URZ, URZ ;  /* 0x000000fffffff290 */ /* 0x000fe2000fffe0ff */
[----:B------:R-:W-:Y:S11]  /*7ab0*/  @!P5 BRA `(.L_x_136) ;  /* 0x00000000000cd947 */ /* 0x000ff60003800000 */
[----:B------:R-:W-:Y:S04]  /*7ac0*/  SHF.L.U32 R3, R143, 0x1f, RZ ;  /* 0x0000001f8f037819 */ /* 0x000fe800000006ff */
[----:B------:R-:W1:Y:S02]  /*7ad0*/  SYNCS.PHASECHK.TRANS64.TRYWAIT P1, [UR44+0x290], R3 ;  /* 0x00029003ff0075a7 */ /* 0x000e64000802112c */
[----:B-1----:R-:W-:Y:S05]  /*7ae0*/  @!P1 BRA `(.L_x_137) ;  /* 0x0000002c00009947 */ /* 0x002fea0003800000 */
.L_x_136:
[----:B------:R-:W-:Y:S05]  /*7af0*/  BSYNC B0 ;  /* 0x0000000000007941 */ /* 0x000fea0003800000 */
.L_x_135:
[----:B------:R2:W4:Y:S01]  /*7b00*/  @P0 LDS.128 R84, [R155+UR44+0x400] ;  /* 0x0004002c9b540984 */ /* 0x0005220008000c00 */
[----:B------:R-:W5:Y:S01]  /*7b10*/  S2UR UR5, SR_CgaCtaId ;  /* 0x00000000000579c3 */ /* 0x000f620000008800 */
[----:B------:R-:W-:Y:S01]  /*7b20*/  UIADD3 UR4, UPT, UPT, UR44, 0x298, URZ ;  /* 0x000002982c047890 */ /* 0x000fe2000fffe0ff */
[----:B------:R-:W-:Y:S01]  /*7b30*/  LOP3.LUT R143, R143, 0x1, RZ, 0x3c, !PT ;  /* 0x000000018f8f7812 */ /* 0x000fe200078e3cff */
[----:B------:R2:W1:Y:S04]  /*7b40*/  @P0 LDS.128 R100, [R154+0x10] ;  /* 0x000010009a640984 */ /* 0x0004680000000c00 */
[----:B------:R2:W1:Y:S04]  /*7b50*/  @P0 LDS.128 R116, [R163+0x20] ;  /* 0x00002000a3740984 */ /* 0x0004680000000c00 */
[----:B------:R2:W1:Y:S01]  /*7b60*/  @P0 LDS.128 R128, [R162+0x30] ;  /* 0x00003000a2800984 */ /* 0x0004620000000c00 */
[----:B------:R-:W-:Y:S01]  /*7b70*/  @!PT LDS RZ, [RZ] ;  /* 0x00000000fffff984 */ /* 0x000fe20000000800 */
[----:B------:R-:W-:Y:S01]  /*7b80*/  @!PT LDS RZ, [RZ] ;  /* 0x00000000fffff984 */ /* 0x000fe20000000800 */
[----:B------:R-:W-:Y:S01]  /*7b90*/  @!PT LDS RZ, [RZ] ;  /* 0x00000000fffff984 */ /* 0x000fe20000000800 */
[----:B------:R-:W-:Y:S01]  /*7ba0*/  @!PT LDS RZ, [RZ] ;  /* 0x00000000fffff984 */ /* 0x000fe20000000800 */
[----:B------:R3:W-:Y:S06]  /*7bb0*/  MEMBAR.ALL.CTA ;  /* 0x0000000000007992 */ /* 0x0007ec0000008000 */
[----:B---3--:R-:W3:Y:S01]  /*7bc0*/  FENCE.VIEW.ASYNC.S ;  /* 0x00000000000073c6 */ /* 0x008ee20000000000 */
[----:B-----5:R-:W-:Y:S09]  /*7bd0*/  UPRMT UR4, UR5, 0x654, UR4 ;  /* 0x0000065405047896 */ /* 0x020ff20008000004 */
[----:B---3--:R-:W-:Y:S03]  /*7be0*/  SYNCS.ARRIVE.TRANS64.RED.A1T0 RZ, [UR4], RZ ;  /* 0x000000ffffff79a7 */ /* 0x008fe60008100404 */
.L_x_134:
[----:B------:R-:W-:Y:S05]  /*7bf0*/  BSYNC B1 ;  /* 0x0000000000017941 */ /* 0x000fea0003800000 */
.L_x_133:
[----:B-1----:R-:W-:Y:S04]  /*7c00*/  SHF.R.U32.HI R2, RZ, 0x15, R64 ;  /* 0x00000015ff027819 */ /* 0x002fe80000011640 */
[----:B------:R-:W-:Y:S01]  /*7c10*/  LOP3.LUT P0, RZ, R2, 0x3, R157, 0x48, !PT ;  /* 0x0000000302ff7812 */ /* 0x000fe2000780489d */
[----:B------:R-:W-:Y:S01]  /*7c20*/  @!UPT UIADD3 URZ, UPT, UPT, URZ, URZ, URZ ;  /* 0x000000fffffff290 */ /* 0x000fe2000fffe0ff */
[----:B------:R-:W-:Y:S11]  /*7c30*/  @P4 BRA `(.L_x_138) ;  /* 0x0000000000084947 */ /* 0x000ff60003800000 */
[----:B------:R-:W1:Y:S02]  /*7c40*/  SYNCS.PHASECHK.TRANS64.TRYWAIT P1, [R165+URZ+0x2c0], R0 ;  /* 0x0002c000a50075a7 */ /* 0x000e6400080211ff */
[----:B-1----:R-:W-:Y:S05]  /*7c50*/  @!P1 BRA `(.L_x_139) ;  /* 0x0000002800bc9947 */ /* 0x002fea0003800000 */
.L_x_138:
[----:B------:R-:W-:Y:S05]  /*7c60*/  @!P0 BRA `(.L_x_140) ;  /* 0x0000000000408947 */ /* 0x000fea0003800000 */
[----:B------:R-:W1:Y:S01]  /*7c70*/  LDCU.64 UR8, c[0x4][0x70] ;  /* 0x01000e00ff0877ac */ /* 0x000e620008000a00 */
[----:B------:R-:W-:Y:S01]  /*7c80*/  MOV R3, 0x0 ;  /* 0x0000000000037802 */ /* 0x000fe20000000f00 */
[----:B------:R-:W-:Y:S02]  /*7c90*/  HFMA2 R12, -RZ, RZ, 0, 5.9604644775390625e-08 ;  /* 0x00000001ff0c7431 */ /* 0x000fe400000001ff */
[----:B------:R-:W-:Y:S02]  /*7ca0*/  IMAD.MOV.U32 R8, RZ, RZ, 0x192 ;  /* 0x00000192ff087424 */ /* 0x000fe400078e00ff */
[----:B------:R-:W-:Y:S01]  /*7cb0*/  IMAD.MOV.U32 R13, RZ, RZ, RZ ;  /* 0x000000ffff0d7224 */ /* 0x000fe200078e00ff */
[----:B------:R-:W5:Y:S01]  /*7cc0*/  LDCU.64 UR6, c[0x4][0x78] ;  /* 0x01000f00ff0677ac */ /* 0x000f620008000a00 */
[----:B------:R-:W2:Y:S01]  /*7cd0*/  LDC.64 R2, c[0x4][R3] ;  /* 0x0100000003027b82 */ /* 0x000ea20000000a00 */
[----:B------:R-:W3:Y:S01]  /*7ce0*/  LDCU.64 UR4, c[0x4][0x10] ;  /* 0x01000200ff0477ac */ /* 0x000ee20008000a00 */
[----:B-1----:R-:W-:Y:S01]  /*7cf0*/  MOV R5, UR9 ;  /* 0x0000000900057c02 */ /* 0x002fe20008000f00 */
[----:B------:R-:W-:Y:S01]  /*7d00*/  IMAD.U32 R4, RZ, RZ, UR8 ;  /* 0x00000008ff047e24 */ /* 0x000fe2000f8e00ff */
[----:B-----5:R-:W-:Y:S01]  /*7d10*/  MOV R7, UR7 ;  /* 0x0000000700077c02 */ /* 0x020fe20008000f00 */
[----:B------:R-:W-:Y:S01]  /*7d20*/  IMAD.U32 R6, RZ, RZ, UR6 ;  /* 0x00000006ff067e24 */ /* 0x000fe2000f8e00ff */
[----:B---3--:R-:W-:Y:S01]  /*7d30*/  MOV R11, UR5 ;  /* 0x00000005000b7c02 */ /* 0x008fe20008000f00 */
[----:B------:R-:W-:Y:S02]  /*7d40*/  IMAD.U32 R10, RZ, RZ, UR4 ;  /* 0x00000004ff0a7e24 */ /* 0x000fe4000f8e00ff */
[----:B------:R-:W-:Y:S07]  /*7d50*/  LEPC R20, `(.L_x_140) ;  /* 0x000000001014794e */ /* 0x000fee0000000000 */
[----:B--2-4-:R-:W-:Y:S05]  /*7d60*/  CALL.ABS.NOINC R2 ;  /* 0x0000000002007343 */ /* 0x014fea0003c00000 */
.L_x_140:
[----:B------:R-:W-:Y:S01]  /*7d70*/  LOP3.LUT P0, RZ, R142, 0x60, RZ, 0xc0, !PT ;  /* 0x000000608eff7812 */ /* 0x000fe2000780c0ff */
[----:B------:R-:W-:Y:S05]  /*7d80*/  WARPSYNC.ALL ;  /* 0x0000000000007948 */ /* 0x000fea0003800000 */
[----:B------:R-:W-:Y:S01]  /*7d90*/  R2UR UR4, R64 ;  /* 0x00000000400472ca */ /* 0x000fe200000e0000 */
[----:B------:R-:W-:Y:S01]  /*7da0*/  BSSY.RECONVERGENT B0, `(.L_x_141) ;  /* 0x000012e000007945 */ /* 0x000fe20003800200 */
[-C--:B----4-:R-:W-:Y:S02]  /*7db0*/  F2FP.F16.E4M3.UNPACK_B R73, R84.reuse ;  /* 0x00000054ff49723e */ /* 0x090fe400020006ff */
[----:B------:R-:W-:Y:S02]  /*7dc0*/  F2FP.F16.E4M3.UNPACK_B R84, R84.H1 ;  /* 0x00000054ff54723e */ /* 0x000fe400030006ff */
[-C--:B------:R-:W-:Y:S01]  /*7dd0*/  F2FP.F16.E4M3.UNPACK_B R77, R85.reuse ;  /* 0x00000055ff4d723e */ /* 0x080fe200020006ff */
[--C-:B------:R-:W-:Y:S01]  /*7de0*/  HADD2.F32 R72, -RZ, R73.reuse.H0_H0 ;  /* 0x20000049ff487230 */ /* 0x100fe20000004100 */
[----:B------:R-:W-:Y:S01]  /*7df0*/  F2FP.F16.E4M3.UNPACK_B R79, R85.H1 ;  /* 0x00000055ff4f723e */ /* 0x000fe200030006ff */
[----:B------:R-:W-:Y:S01]  /*7e00*/  HADD2.F32 R74, -RZ, R73.H1_H1 ;  /* 0x30000049ff4a7230 */ /* 0x000fe20000004100 */
[-C--:B------:R-:W-:Y:S01]  /*7e10*/  F2FP.F16.E4M3.UNPACK_B R81, R86.reuse ;  /* 0x00000056ff51723e */ /* 0x080fe200020006ff */
[--C-:B------:R-:W-:Y:S01]  /*7e20*/  HADD2.F32 R73, -RZ, R84.reuse.H0_H0 ;  /* 0x20000054ff497230 */ /* 0x100fe20000004100 */
[----:B------:R-:W-:Y:S01]  /*7e30*/  F2FP.F16.E4M3.UNPACK_B R83, R86.H1 ;  /* 0x00000056ff53723e */ /* 0x000fe200030006ff */
[----:B------:R-:W1:Y:S01]  /*7e40*/  LDTM.x64 R4, tmem[UR4] ;  /* 0x00000004000479ee */ /* 0x000e620008340000 */
[----:B------:R-:W-:Y:S01]  /*7e50*/  NOP ;  /* 0x0000000000007918 */ /* 0x000fe20000000000 */
[----:B------:R-:W-:Y:S01]  /*7e60*/  IADD3 R165, PT, PT, R165, 0x2d0, RZ ;  /* 0x000002d0a5a57810 */ /* 0x000fe20007ffe0ff */
[----:B------:R-:W-:Y:S01]  /*7e70*/  HADD2.F32 R76, -RZ, R84.H1_H1 ;  /* 0x30000054ff4c7230 */ /* 0x000fe20000004100 */
[-C--:B------:R-:W-:Y:S01]  /*7e80*/  F2FP.F16.E4M3.UNPACK_B R89, R100.reuse ;  /* 0x00000064ff59723e */ /* 0x080fe200020006ff */
[--C-:B------:R-:W-:Y:S01]  /*7e90*/  HADD2.F32 R75, -RZ, R77.reuse.H0_H0 ;  /* 0x2000004dff4b7230 */ /* 0x100fe20000004100 */
[----:B------:R-:W-:Y:S01]  /*7ea0*/  LOP3.LUT R165, R165, 0xfefffff8, RZ, 0xc0, !PT ;  /* 0xfefffff8a5a57812 */ /* 0x000fe200078ec0ff */
[----:B------:R-:W-:Y:S01]  /*7eb0*/  HADD2.F32 R78, -RZ, R77.H1_H1 ;  /* 0x3000004dff4e7230 */ /* 0x000fe20000004100 */
[----:B------:R-:W-:Y:S01]  /*7ec0*/  F2FP.F16.E4M3.UNPACK_B R100, R100.H1 ;  /* 0x00000064ff64723e */ /* 0x000fe200030006ff */
[----:B------:R-:W-:Y:S01]  /*7ed0*/  HADD2.F32 R82, -RZ, R81.H1_H1 ;  /* 0x30000051ff527230 */ /* 0x000fe20000004100 */
[----:B-1----:R1:W-:Y:S01]  /*7ee0*/  SYNCS.ARRIVE.TRANS64.RED.A1T0 RZ, [R165+URZ], RZ ;  /* 0x000000ffa5ff79a7 */ /* 0x0023e200081004ff */
[----:B------:R-:W-:Y:S01]  /*7ef0*/  HADD2.F32 R90, -RZ, R89.H1_H1 ;  /* 0x30000059ff5a7230 */ /* 0x000fe20000004100 */
[-C--:B------:R-:W-:Y:S01]  /*7f00*/  F2FP.F16.E4M3.UNPACK_B R85, R87.reuse ;  /* 0x00000057ff55723e */ /* 0x080fe200020006ff */
[--C-:B------:R-:W-:Y:S01]  /*7f10*/  HADD2.F32 R77, -RZ, R79.reuse.H0_H0 ;  /* 0x2000004fff4d7230 */ /* 0x100fe20000004100 */
[----:B------:R-:W-:Y:S01]  /*7f20*/  F2FP.F16.E4M3.UNPACK_B R87, R87.H1 ;  /* 0x00000057ff57723e */ /* 0x000fe200030006ff */
[----:B------:R-:W-:Y:S01]  /*7f30*/  HADD2.F32 R80, -RZ, R79.H1_H1 ;  /* 0x3000004fff507230 */ /* 0x000fe20000004100 */
[-C--:B------:R-:W-:Y:S01]  /*7f40*/  F2FP.F16.E4M3.UNPACK_B R93, R101.reuse ;  /* 0x00000065ff5d723e */ /* 0x080fe200020006ff */
[----:B------:R-:W-:Y:S01]  /*7f50*/  HADD2.F32 R79, -RZ, R81.H0_H0 ;  /* 0x20000051ff4f7230 */ /* 0x000fe20000004100 */
[----:B------:R-:W-:Y:S01]  /*7f60*/  F2FP.F16.E4M3.UNPACK_B R95, R101.H1 ;  /* 0x00000065ff5f723e */ /* 0x000fe200030006ff */
[----:B------:R-:W-:Y:S01]  /*7f70*/  HADD2.F32 R88, -RZ, R87.H1_H1 ;  /* 0x30000057ff587230 */ /* 0x000fe20000004100 */
[-C--:B------:R-:W-:Y:S01]  /*7f80*/  F2FP.F16.E4M3.UNPACK_B R97, R102.reuse ;  /* 0x00000066ff61723e */ /* 0x080fe200020006ff */
[--C-:B------:R-:W-:Y:S01]  /*7f90*/  HADD2.F32 R91, -RZ, R93.reuse.H0_H0 ;  /* 0x2000005dff5b7230 */ /* 0x100fe20000004100 */
[----:B------:R-:W-:Y:S01]  /*7fa0*/  F2FP.F16.E4M3.UNPACK_B R99, R102.H1 ;  /* 0x00000066ff63723e */ /* 0x000fe200030006ff */
[----:B------:R-:W-:Y:S02]  /*7fb0*/  HADD2.F32 R94, -RZ, R93.H1_H1 ;  /* 0x3000005dff5e7230 */ /* 0x000fe40000004100 */
[C---:B---3--:R-:W-:Y:S01]  /*7fc0*/  FMUL R4, R70.reuse, R4 ;  /* 0x0000000446047220 */ /* 0x048fe20000400000 */
[C---:B------:R-:W-:Y:S01]  /*7fd0*/  FMUL R5, R70.reuse, R5 ;  /* 0x0000000546057220 */ /* 0x040fe20000400000 */
[C---:B------:R-:W-:Y:S01]  /*7fe0*/  FMUL R8, R70.reuse, R8 ;  /* 0x0000000846087220 */ /* 0x040fe20000400000 */
[C---:B------:R-:W-:Y:S01]  /*7ff0*/  FMUL R9, R70.reuse, R9 ;  /* 0x0000000946097220 */ /* 0x040fe20000400000 */
[C---:B------:R-:W-:Y:S01]  /*8000*/  FFMA R4, R71.reuse, R72, R4 ;  /* 0x0000004847047223 */ /* 0x040fe20000000004 */
[C---:B------:R-:W-:Y:S01]  /*8010*/  FFMA R5, R71.reuse, R74, R5 ;  /* 0x0000004a47057223 */ /* 0x040fe20000000005 */
[C---:B------:R-:W-:Y:S01]  /*8020*/  FMUL R12, R70.reuse, R12 ;  /* 0x0000000c460c7220 */ /* 0x040fe20000400000 */
[C---:B------:R-:W-:Y:S01]  /*8030*/  FMUL R13, R70.reuse, R13 ;  /* 0x0000000d460d7220 */ /* 0x040fe20000400000 */
[C---:B------:R-:W-:Y:S01]  /*8040*/  FMUL R0, R70.reuse, R16 ;  /* 0x0000001046007220 */ /* 0x040fe20000400000 */
[C---:B------:R-:W-:Y:S01]  /*8050*/  FMUL R2, R70.reuse, R17 ;  /* 0x0000001146027220 */ /* 0x040fe20000400000 */
[C---:B------:R-:W-:Y:S01]  /*8060*/  FMUL R16, R70.reuse, R20 ;  /* 0x0000001446107220 */ /* 0x040fe20000400000 */
[C---:B------:R-:W-:Y:S01]  /*8070*/  FMUL R17, R70.reuse, R21 ;  /* 0x0000001546117220 */ /* 0x040fe20000400000 */
[C---:B------:R-:W-:Y:S01]  /*8080*/  FMUL R20, R70.reuse, R24 ;  /* 0x0000001846147220 */ /* 0x040fe20000400000 */
[C---:B------:R-:W-:Y:S01]  /*8090*/  FMUL R21, R70.reuse, R25 ;  /* 0x0000001946157220 */ /* 0x040fe20000400000 */
[----:B------:R-:W-:Y:S02]  /*80a0*/  HADD2.F32 R98, -RZ, R97.H1_H1 ;  /* 0x30000061ff627230 */ /* 0x000fe40000004100 */
        /* <DEDUP_REMOVED lines=13> */
[----:B------:R-:W-:Y:S01]  /*8180*/  F2FP.F16.E4M3.UNPACK_B R101, R103 ;  /* 0x00000067ff65723e */ /* 0x000fe200020006ff */
[C---:B------:R-:W-:Y:S01]  /*8190*/  FMUL R49, R70.reuse, R53 ;  /* 0x0000003546317220 */ /* 0x040fe20000400000 */
[C---:B------:R-:W-:Y:S01]  /*81a0*/  FMUL R52, R70.reuse, R56 ;  /* 0x0000003846347220 */ /* 0x040fe20000400000 */
[----:B------:R-:W-:Y:S01]  /*81b0*/  F2FP.F16.E4M3.UNPACK_B R103, R103.H1 ;  /* 0x00000067ff67723e */ /* 0x000fe200030006ff */
[C---:B------:R-:W-:Y:S01]  /*81c0*/  FMUL R53, R70.reuse, R57 ;  /* 0x0000003946357220 */ /* 0x040fe20000400000 */
[----:B------:R-:W-:Y:S02]  /*81d0*/  HADD2.F32 R102, -RZ, R101.H1_H1 ;  /* 0x30000065ff667230 */ /* 0x000fe40000004100 */
[C---:B------:R-:W-:Y:S01]  /*81e0*/  FMUL R56, R70.reuse, R60 ;  /* 0x0000003c46387220 */ /* 0x040fe20000400000 */
[----:B------:R-:W-:Y:S01]  /*81f0*/  F2FP.F16.E4M3.UNPACK_B R105, R116 ;  /* 0x00000074ff69723e */ /* 0x000fe200020006ff */
[C---:B------:R-:W-:Y:S01]  /*8200*/  FMUL R60, R70.reuse, R64 ;  /* 0x00000040463c7220 */ /* 0x040fe20000400000 */
[C---:B------:R-:W-:Y:S01]  /*8210*/  FMUL R57, R70.reuse, R61 ;  /* 0x0000003d46397220 */ /* 0x040fe20000400000 */
[----:B------:R-:W-:Y:S01]  /*8220*/  F2FP.F16.E4M3.UNPACK_B R107, R116.H1 ;  /* 0x00000074ff6b723e */ /* 0x000fe200030006ff */
[----:B------:R-:W-:Y:S02]  /*8230*/  HADD2.F32 R81, -RZ, R83.H0_H0 ;  /* 0x20000053ff517230 */ /* 0x000fe40000004100 */
[C---:B------:R-:W-:Y:S01]  /*8240*/  FMUL R61, R70.reuse, R65 ;  /* 0x00000041463d7220 */ /* 0x040fe20000400000 */
[----:B------:R-:W-:Y:S02]  /*8250*/  HADD2.F32 R106, -RZ, R105.H1_H1 ;  /* 0x30000069ff6a7230 */ /* 0x000fe40000004100 */
[C---:B------:R-:W-:Y:S01]  /*8260*/  FMUL R67, R70.reuse, R67 ;  /* 0x0000004346437220 */ /* 0x040fe20000400000 */
[----:B------:R-:W-:Y:S01]  /*8270*/  F2FP.F16.E4M3.UNPACK_B R109, R117 ;  /* 0x00000075ff6d723e */ /* 0x000fe200020006ff */
[C---:B------:R-:W-:Y:S01]  /*8280*/  FMUL R6, R70.reuse, R6 ;  /* 0x0000000646067220 */ /* 0x040fe20000400000 */
[C---:B------:R-:W-:Y:S01]  /*8290*/  FMUL R7, R70.reuse, R7 ;  /* 0x0000000746077220 */ /* 0x040fe20000400000 */
[----:B------:R-:W-:Y:S01]  /*82a0*/  F2FP.F16.E4M3.UNPACK_B R111, R117.H1 ;  /* 0x00000075ff6f723e */ /* 0x000fe200030006ff */
[----:B------:R-:W-:Y:S02]  /*82b0*/  HADD2.F32 R84, -RZ, R83.H1_H1 ;  /* 0x30000053ff547230 */ /* 0x000fe40000004100 */
[C---:B------:R-:W-:Y:S01]  /*82c0*/  FFMA R6, R71.reuse, R73, R6 ;  /* 0x0000004947067223 */ /* 0x040fe20000000006 */
[C---:B------:R-:W-:Y:S01]  /*82d0*/  FFMA R7, R71.reuse, R76, R7 ;  /* 0x0000004c47077223 */ /* 0x040fe20000000007 */
[----:B------:R-:W-:Y:S01]  /*82e0*/  F2FP.F16.E4M3.UNPACK_B R113, R118 ;  /* 0x00000076ff71723e */ /* 0x000fe200020006ff */
[--C-:B------:R-:W-:Y:S02]  /*82f0*/  HADD2.F32 R83, -RZ, R85.reuse.H0_H0 ;  /* 0x20000055ff537230 */ /* 0x100fe40000004100 */
[C---:B------:R-:W-:Y:S01]  /*8300*/  FFMA R8, R71.reuse, R75, R8 ;  /* 0x0000004b47087223 */ /* 0x040fe20000000008 */
[----:B------:R-:W-:Y:S01]  /*8310*/  FFMA R9, R71, R78, R9 ;  /* 0x0000004e47097223 */ /* 0x000fe20000000009 */
[----:B------:R-:W-:Y:S01]  /*8320*/  F2FP.F16.E4M3.UNPACK_B R115, R118.H1 ;  /* 0x00000076ff73723e */ /* 0x000fe200030006ff */
[----:B------:R-:W-:Y:S01]  /*8330*/  HADD2.F32 R85, -RZ, R85.H1_H1 ;  /* 0x30000055ff557230 */ /* 0x000fe20000004100 */
[----:B------:R-:W-:Y:S01]  /*8340*/  F2FP.SATFINITE.E4M3.F32.PACK_AB_MERGE_C R144, R7, R6, RZ ;  /* 0x000000060790723e */ /* 0x000fe200048070ff */
[----:B------:R-:W-:Y:S02]  /*8350*/  HADD2.F32 R110, -RZ, R109.H1_H1 ;  /* 0x3000006dff6e7230 */ /* 0x000fe40000004100 */
[C---:B------:R-:W-:Y:S01]  /*8360*/  FMUL R10, R70.reuse, R10 ;  /* 0x0000000a460a7220 */ /* 0x040fe20000400000 */
[----:B------:R-:W-:Y:S01]  /*8370*/  HADD2.F32 R114, -RZ, R113.H1_H1 ;  /* 0x30000071ff727230 */ /* 0x000fe20000004100 */
[----:B------:R-:W-:Y:S01]  /*8380*/  F2FP.SATFINITE.E4M3.F32.PACK_AB_MERGE_C R144, R5, R4, R144 ;  /* 0x000000040590723e */ /* 0x000fe20004807090 */
[C---:B------:R-:W-:Y:S01]  /*8390*/  FMUL R11, R70.reuse, R11 ;  /* 0x0000000b460b7220 */ /* 0x040fe20000400000 */
[C---:B------:R-:W-:Y:S01]  /*83a0*/  FFMA R10, R71.reuse, R77, R10 ;  /* 0x0000004d470a7223 */ /* 0x040fe2000000000a */
[C---:B------:R-:W-:Y:S01]  /*83b0*/  FMUL R14, R70.reuse, R14 ;  /* 0x0000000e460e7220 */ /* 0x040fe20000400000 */
[C---:B------:R-:W-:Y:S01]  /*83c0*/  FMUL R15, R70.reuse, R15 ;  /* 0x0000000f460f7220 */ /* 0x040fe20000400000 */
[C---:B------:R-:W-:Y:S01]  /*83d0*/  FFMA R11, R71.reuse, R80, R11 ;  /* 0x00000050470b7223 */ /* 0x040fe2000000000b */
[----:B------:R-:W-:Y:S01]  /*83e0*/  F2FP.F16.E4M3.UNPACK_B R117, R119 ;  /* 0x00000077ff75723e */ /* 0x000fe200020006ff */
[----:B------:R-:W-:Y:S02]  /*83f0*/  HADD2.F32 R86, -RZ, R87.H0_H0 ;  /* 0x20000057ff567230 */ /* 0x000fe40000004100 */
[C---:B------:R-:W-:Y:S01]  /*8400*/  FFMA R12, R71.reuse, R79, R12 ;  /* 0x0000004f470c7223 */ /* 0x040fe2000000000c */
[----:B------:R-:W-:Y:S01]  /*8410*/  FFMA R13, R71, R82, R13 ;  /* 0x00000052470d7223 */ /* 0x000fe2000000000d */
[----:B------:R-:W-:Y:S01]  /*8420*/  F2FP.F16.E4M3.UNPACK_B R119, R119.H1 ;  /* 0x00000077ff77723e */ /* 0x000fe200030006ff */
[----:B------:R-:W-:Y:S01]  /*8430*/  HADD2.F32 R87, -RZ, R89.H0_H0 ;  /* 0x20000059ff577230 */ /* 0x000fe20000004100 */
[----:B------:R-:W-:Y:S01]  /*8440*/  F2FP.SATFINITE.E4M3.F32.PACK_AB_MERGE_C R145, R11, R10, RZ ;  /* 0x0000000a0b91723e */ /* 0x000fe200048070ff */
[--C-:B------:R-:W-:Y:S02]  /*8450*/  HADD2.F32 R89, -RZ, R100.reuse.H0_H0 ;  /* 0x20000064ff597230 */ /* 0x100fe40000004100 */
[C---:B------:R-:W-:Y:S01]  /*8460*/  FFMA R14, R71.reuse, R81, R14 ;  /* 0x00000051470e7223 */ /* 0x040fe2000000000e */
[----:B------:R-:W-:Y:S01]  /*8470*/  FFMA R15, R71, R84, R15 ;  /* 0x00000054470f7223 */ /* 0x000fe2000000000f */
[----:B------:R-:W-:Y:S01]  /*8480*/  F2FP.SATFINITE.E4M3.F32.PACK_AB_MERGE_C R145, R9, R8, R145 ;  /* 0x000000080991723e */ /* 0x000fe20004807091 */
[C---:B------:R-:W-:Y:S01]  /*8490*/  FFMA R0, R71.reuse, R83, R0 ;  /* 0x0000005347007223 */ /* 0x040fe20000000000 */
[----:B------:R-:W-:Y:S01]  /*84a0*/  FFMA R2, R71, R85, R2 ;  /* 0x0000005547027223 */ /* 0x000fe20000000002 */
[----:B------:R-:W-:Y:S01]  /*84b0*/  HADD2.F32 R92, -RZ, R100.H1_H1 ;  /* 0x30000064ff5c7230 */ /* 0x000fe20000004100 */
[----:B------:R-:W-:Y:S01]  /*84c0*/  F2FP.SATFINITE.E4M3.F32.PACK_AB_MERGE_C R146, R15, R14, RZ ;  /* 0x0000000e0f92723e */ /* 0x000fe200048070ff */
[----:B------:R-:W-:Y:S02]  /*84d0*/  HADD2.F32 R118, -RZ, R117.H1_H1 ;  /* 0x30000075ff767230 */ /* 0x000fe40000004100 */
[C---:B------:R-:W-:Y:S01]  /*84e0*/  FMUL R3, R70.reuse, R18 ;  /* 0x0000001246037220 */ /* 0x040fe20000400000 */
[C---:B------:R-:W-:Y:S01]  /*84f0*/  FMUL R18, R70.reuse, R22 ;  /* 0x0000001646127220 */ /* 0x040fe20000400000 */
[----:B------:R-:W-:Y:S01]  /*8500*/  F2FP.SATFINITE.E4M3.F32.PACK_AB_MERGE_C R146, R13, R12, R146 ;  /* 0x0000000c0d92723e */ /* 0x000fe20004807092 */
[C---:B------:R-:W-:Y:S01]  /*8510*/  FMUL R19, R70.reuse, R19 ;  /* 0x0000001346137220 */ /* 0x040fe20000400000 */
[C---:B------:R-:W-:Y:S01]  /*8520*/  FFMA R3, R71.reuse, R86, R3 ;  /* 0x0000005647037223 */ /* 0x040fe20000000003 */
[--C-:B------:R-:W-:Y:S02]  /*8530*/  HADD2.F32 R93, -RZ, R95.reuse.H0_H0 ;  /* 0x2000005fff5d7230 */ /* 0x100fe40000004100 */
[----:B------:R-:W-:Y:S01]  /*8540*/  FMUL R23, R70, R23 ;  /* 0x0000001746177220 */ /* 0x000fe20000400000 */
[C---:B------:R-:W-:Y:S01]  /*8550*/  FFMA R19, R71.reuse, R88, R19 ;  /* 0x0000005847137223 */ /* 0x040fe20000000013 */
[----:B------:R-:W-:Y:S01]  /*8560*/  F2FP.F16.E4M3.UNPACK_B R121, R128 ;  /* 0x00000080ff79723e */ /* 0x000fe200020006ff */
[----:B------:R-:W-:Y:S02]  /*8570*/  HADD2.F32 R96, -RZ, R95.H1_H1 ;  /* 0x3000005fff607230 */ /* 0x000fe40000004100 */
[C---:B------:R-:W-:Y:S01]  /*8580*/  FFMA R16, R71.reuse, R87, R16 ;  /* 0x0000005747107223 */ /* 0x040fe20000000010 */
[C---:B------:R-:W-:Y:S01]  /*8590*/  FFMA R17, R71.reuse, R90, R17 ;  /* 0x0000005a47117223 */ /* 0x040fe20000000011 */
[----:B------:R-:W-:Y:S01]  /*85a0*/  F2FP.F16.E4M3.UNPACK_B R123, R128.H1 ;  /* 0x00000080ff7b723e */ /* 0x000fe200030006ff */
[----:B------:R-:W-:Y:S02]  /*85b0*/  HADD2.F32 R95, -RZ, R97.H0_H0 ;  /* 0x20000061ff5f7230 */ /* 0x000fe40000004100 */
[----:B------:R-:W-:Y:S01]  /*85c0*/  FFMA R18, R71, R89, R18 ;  /* 0x0000005947127223 */ /* 0x000fe20000000012 */
[----:B------:R-:W-:Y:S01]  /*85d0*/  F2FP.SATFINITE.E4M3.F32.PACK_AB_MERGE_C R147, R19, R3, RZ ;  /* 0x000000031393723e */ /* 0x000fe200048070ff */
[C---:B------:R-:W-:Y:S01]  /*85e0*/  FFMA R23, R71.reuse, R92, R23 ;  /* 0x0000005c47177223 */ /* 0x040fe20000000017 */
[--C-:B------:R-:W-:Y:S02]  /*85f0*/  HADD2.F32 R97, -RZ, R99.reuse.H0_H0 ;  /* 0x20000063ff617230 */ /* 0x100fe40000004100 */
[C---:B------:R-:W-:Y:S01]  /*8600*/  FFMA R20, R71.reuse, R91, R20 ;  /* 0x0000005b47147223 */ /* 0x040fe20000000014 */
[----:B------:R-:W-:Y:S01]  /*8610*/  F2FP.SATFINITE.E4M3.F32.PACK_AB_MERGE_C R147, R2, R0, R147 ;  /* 0x000000000293723e */ /* 0x000fe20004807093 */
[----:B------:R-:W-:Y:S01]  /*8620*/  FFMA R21, R71, R94, R21 ;  /* 0x0000005e47157223 */ /* 0x000fe20000000015 */
[----:B------:R-:W-:Y:S01]  /*8630*/  HADD2.F32 R100, -RZ, R99.H1_H1 ;  /* 0x30000063ff647230 */ /* 0x000fe20000004100 */
[----:B------:R-:W-:Y:S01]  /*8640*/  F2FP.SATFINITE.E4M3.F32.PACK_AB_MERGE_C R148, R23, R18, RZ ;  /* 0x000000121794723e */ /* 0x000fe200048070ff */
[----:B------:R-:W-:Y:S01]  /*8650*/  HADD2.F32 R99, -RZ, R101.H0_H0 ;  /* 0x20000065ff637230 */ /* 0x000fe20000004100 */
[----:B------:R1:W-:Y:S01]  /*8660*/  STS.128 [R155+UR44+0x2400], R144 ;  /* 0x002400909b007988 */ /* 0x0003e20008000c2c */
[----:B------:R-:W-:Y:S01]  /*8670*/  HADD2.F32 R122, -RZ, R121.H1_H1 ;  /* 0x30000079ff7a7230 */ /* 0x000fe20000004100 */
[----:B------:R-:W-:Y:S01]  /*8680*/  F2FP.SATFINITE.E4M3.F32.PACK_AB_MERGE_C R148, R17, R16, R148 ;  /* 0x000000101194723e */ /* 0x000fe20004807094 */
[C---:B------:R-:W-:Y:S01]  /*8690*/  FMUL R22, R70.reuse, R26 ;  /* 0x0000001a46167220 */ /* 0x040fe20000400000 */
[C---:B------:R-:W-:Y:S01]  /*86a0*/  FMUL R27, R70.reuse, R27 ;  /* 0x0000001b461b7220 */ /* 0x040fe20000400000 */
[C---:B------:R-:W-:Y:S01]  /*86b0*/  FMUL R26, R70.reuse, R30 ;  /* 0x0000001e461a7220 */ /* 0x040fe20000400000 */
[C---:B------:R-:W-:Y:S01]  /*86c0*/  FMUL R31, R70.reuse, R31 ;  /* 0x0000001f461f7220 */ /* 0x040fe20000400000 */
        /* <DEDUP_REMOVED lines=9> */
[C---:B------:R-:W-:Y:S01]  /*8760*/  FFMA R26, R71.reuse, R97, R26 ;  /* 0x00000061471a7223 */ /* 0x040fe2000000001a */
[----:B------:R-:W-:Y:S02]  /*8770*/  HADD2.F32 R103, -RZ, R105.H0_H0 ;  /* 0x20000069ff677230 */ /* 0x000fe40000004100 */
[----:B------:R-:W-:Y:S01]  /*8780*/  FFMA R31, R71, R100, R31 ;  /* 0x00000064471f7223 */ /* 0x000fe2000000001f */
[----:B------:R-:W-:Y:S01]  /*8790*/  F2FP.SATFINITE.E4M3.F32.PACK_AB_MERGE_C R149, R21, R20, R149 ;  /* 0x000000141595723e */ /* 0x000fe20004807095 */
[C---:B------:R-:W-:Y:S01]  /*87a0*/  FFMA R28, R71.reuse, R99, R28 ;  /* 0x00000063471c7223 */ /* 0x040fe2000000001c */
[----:B------:R-:W-:Y:S01]  /*87b0*/  FFMA R29, R71, R102, R29 ;  /* 0x00000066471d7223 */ /* 0x000fe2000000001d */
[----:B------:R-:W-:Y:S01]  /*87c0*/  HADD2.F32 R105, -RZ, R107.H0_H0 ;  /* 0x2000006bff697230 */ /* 0x000fe20000004100 */
[----:B------:R-:W-:Y:S01]  /*87d0*/  F2FP.SATFINITE.E4M3.F32.PACK_AB_MERGE_C R150, R31, R26, RZ ;  /* 0x0000001a1f96723e */ /* 0x000fe200048070ff */
[----:B------:R-:W-:Y:S02]  /*87e0*/  HADD2.F32 R126, -RZ, R125.H1_H1 ;  /* 0x3000007dff7e7230 */ /* 0x000fe40000004100 */
[C---:B------:R-:W-:Y:S01]  /*87f0*/  FMUL R30, R70.reuse, R34 ;  /* 0x00000022461e7220 */ /* 0x040fe20000400000 */
[C---:B------:R-:W-:Y:S01]  /*8800*/  FMUL R35, R70.reuse, R35 ;  /* 0x0000002346237220 */ /* 0x040fe20000400000 */
[----:B------:R-:W-:Y:S01]  /*8810*/  F2FP.SATFINITE.E4M3.F32.PACK_AB_MERGE_C R150, R25, R24, R150 ;  /* 0x000000181996723e */ /* 0x000fe20004807096 */
[----:B------:R-:W-:Y:S02]  /*8820*/  HADD2.F32 R108, -RZ, R107.H1_H1 ;  /* 0x3000006bff6c7230 */ /* 0x000fe40000004100 */
[C---:B------:R-:W-:Y:S01]  /*8830*/  FFMA R30, R71.reuse, R101, R30 ;  /* 0x00000065471e7223 */ /* 0x040fe2000000001e */
[----:B------:R-:W-:Y:S02]  /*8840*/  HADD2.F32 R107, -RZ, R109.H0_H0 ;  /* 0x2000006dff6b7230 */ /* 0x000fe40000004100 */
[C---:B------:R-:W-:Y:S01]  /*8850*/  FFMA R35, R71.reuse, R104, R35 ;  /* 0x0000006847237223 */ /* 0x040fe20000000023 */
[C---:B------:R-:W-:Y:S01]  /*8860*/  FFMA R32, R71.reuse, R103, R32 ;  /* 0x0000006747207223 */ /* 0x040fe20000000020 */
[----:B------:R-:W-:Y:S01]  /*8870*/  FFMA R33, R71, R106, R33 ;  /* 0x0000006a47217223 */ /* 0x000fe20000000021 */
[----:B------:R-:W-:Y:S01]  /*8880*/  F2FP.F16.E4M3.UNPACK_B R129, R130 ;  /* 0x00000082ff81723e */ /* 0x000fe200020006ff */
[C---:B------:R-:W-:Y:S01]  /*8890*/  FMUL R34, R70.reuse, R38 ;  /* 0x0000002646227220 */ /* 0x040fe20000400000 */
[----:B------:R-:W-:Y:S01]  /*88a0*/  F2FP.SATFINITE.E4M3.F32.PACK_AB_MERGE_C R151, R35, R30, RZ ;  /* 0x0000001e2397723e */ /* 0x000fe200048070ff */
[C---:B------:R-:W-:Y:S01]  /*88b0*/  FMUL R39, R70.reuse, R39 ;  /* 0x0000002746277220 */ /* 0x040fe20000400000 */
[--C-:B------:R-:W-:Y:S02]  /*88c0*/  HADD2.F32 R109, -RZ, R111.reuse.H0_H0 ;  /* 0x2000006fff6d7230 */ /* 0x100fe40000004100 */
[----:B------:R-:W-:Y:S01]  /*88d0*/  FFMA R34, R71, R105, R34 ;  /* 0x0000006947227223 */ /* 0x000fe20000000022 */
[----:B------:R-:W-:Y:S01]  /*88e0*/  F2FP.SATFINITE.E4M3.F32.PACK_AB_MERGE_C R151, R29, R28, R151 ;  /* 0x0000001c1d97723e */ /* 0x000fe20004807097 */
[C---:B------:R-:W-:Y:S01]  /*88f0*/  FFMA R39, R71.reuse, R108, R39 ;  /* 0x0000006c47277223 */ /* 0x040fe20000000027 */
[----:B------:R-:W-:Y:S02]  /*8900*/  HADD2.F32 R112, -RZ, R111.H1_H1 ;  /* 0x3000006fff707230 */ /* 0x000fe40000004100 */
[C---:B------:R-:W-:Y:S01]  /*8910*/  FFMA R36, R71.reuse, R107, R36 ;  /* 0x0000006b47247223 */ /* 0x040fe20000000024 */
[----:B------:R-:W-:Y:S01]  /*8920*/  FFMA R37, R71, R110, R37 ;  /* 0x0000006e47257223 */ /* 0x000fe20000000025 */
[----:B------:R-:W-:Y:S01]  /*8930*/  F2FP.F16.E4M3.UNPACK_B R132, R130.H1 ;  /* 0x00000082ff84723e */ /* 0x000fe200030006ff */
[----:B------:R-:W-:Y:S01]  /*8940*/  HADD2.F32 R111, -RZ, R113.H0_H0 ;  /* 0x20000071ff6f7230 */ /* 0x000fe20000004100 */
[----:B------:R1:W-:Y:S01]  /*8950*/  STS.128 [R154+0x2010], R148 ;  /* 0x002010949a007388 */ /* 0x0003e20000000c00 */
[----:B------:R-:W-:Y:S01]  /*8960*/  F2FP.SATFINITE.E4M3.F32.PACK_AB_MERGE_C R88, R39, R34, RZ ;  /* 0x000000222758723e */ /* 0x000fe200048070ff */
[----:B------:R-:W-:Y:S02]  /*8970*/  HADD2.F32 R130, -RZ, R129.H1_H1 ;  /* 0x30000081ff827230 */ /* 0x000fe40000004100 */
[C---:B------:R-:W-:Y:S01]  /*8980*/  FMUL R38, R70.reuse, R42 ;  /* 0x0000002a46267220 */ /* 0x040fe20000400000 */
[C---:B------:R-:W-:Y:S01]  /*8990*/  FMUL R43, R70.reuse, R43 ;  /* 0x0000002b462b7220 */ /* 0x040fe20000400000 */
[--C-:B------:R-:W-:Y:S01]  /*89a0*/  HADD2.F32 R113, -RZ, R115.reuse.H0_H0 ;  /* 0x20000073ff717230 */ /* 0x100fe20000004100 */
[----:B------:R-:W-:Y:S01]  /*89b0*/  F2FP.SATFINITE.E4M3.F32.PACK_AB_MERGE_C R88, R33, R32, R88 ;  /* 0x000000202158723e */ /* 0x000fe20004807058 */
[C---:B------:R-:W-:Y:S01]  /*89c0*/  FFMA R38, R71.reuse, R109, R38 ;  /* 0x0000006d47267223 */ /* 0x040fe20000000026 */
[C---:B------:R-:W-:Y:S01]  /*89d0*/  FFMA R43, R71.reuse, R112, R43 ;  /* 0x00000070472b7223 */ /* 0x040fe2000000002b */
[C---:B------:R-:W-:Y:S01]  /*89e0*/  FFMA R40, R71.reuse, R111, R40 ;  /* 0x0000006f47287223 */ /* 0x040fe20000000028 */
[----:B------:R-:W-:Y:S01]  /*89f0*/  FFMA R41, R71, R114, R41 ;  /* 0x0000007247297223 */ /* 0x000fe20000000029 */
[----:B------:R-:W-:Y:S01]  /*8a00*/  F2FP.F16.E4M3.UNPACK_B R133, R131 ;  /* 0x00000083ff85723e */ /* 0x000fe200020006ff */
[----:B------:R-:W-:Y:S01]  /*8a10*/  HADD2.F32 R116, -RZ, R115.H1_H1 ;  /* 0x30000073ff747230 */ /* 0x000fe20000004100 */
[----:B------:R-:W-:Y:S01]  /*8a20*/  F2FP.SATFINITE.E4M3.F32.PACK_AB_MERGE_C R65, R43, R38, RZ ;  /* 0x000000262b41723e */ /* 0x000fe200048070ff */
[----:B------:R-:W-:Y:S02]  /*8a30*/  HADD2.F32 R115, -RZ, R117.H0_H0 ;  /* 0x20000075ff737230 */ /* 0x000fe40000004100 */
[C---:B------:R-:W-:Y:S01]  /*8a40*/  FMUL R42, R70.reuse, R46 ;  /* 0x0000002e462a7220 */ /* 0x040fe20000400000 */
[--C-:B------:R-:W-:Y:S01]  /*8a50*/  HADD2.F32 R73, -RZ, R133.reuse.H0_H0 ;  /* 0x20000085ff497230 */ /* 0x100fe20000004100 */
[----:B------:R-:W-:Y:S01]  /*8a60*/  F2FP.SATFINITE.E4M3.F32.PACK_AB_MERGE_C R89, R37, R36, R65 ;  /* 0x000000242559723e */ /* 0x000fe20004807041 */
[----:B------:R-:W-:Y:S02]  /*8a70*/  HADD2.F32 R72, -RZ, R133.H1_H1 ;  /* 0x30000085ff487230 */ /* 0x000fe40000004100 */
[C---:B------:R-:W-:Y:S01]  /*8a80*/  FFMA R42, R71.reuse, R113, R42 ;  /* 0x00000071472a7223 */ /* 0x040fe2000000002a */
[C---:B------:R-:W-:Y:S01]  /*8a90*/  FMUL R47, R70.reuse, R47 ;  /* 0x0000002f462f7220 */ /* 0x040fe20000400000 */
[--C-:B------:R-:W-:Y:S02]  /*8aa0*/  HADD2.F32 R117, -RZ, R119.reuse.H0_H0 ;  /* 0x20000077ff757230 */ /* 0x100fe40000004100 */
[C---:B------:R-:W-:Y:S01]  /*8ab0*/  FMUL R46, R70.reuse, R50 ;  /* 0x00000032462e7220 */ /* 0x040fe20000400000 */
[----:B------:R-:W-:Y:S02]  /*8ac0*/  HADD2.F32 R120, -RZ, R119.H1_H1 ;  /* 0x30000077ff787230 */ /* 0x000fe40000004100 */
[C---:B------:R-:W-:Y:S01]  /*8ad0*/  FFMA R47, R71.reuse, R116, R47 ;  /* 0x00000074472f7223 */ /* 0x040fe2000000002f */
[C---:B------:R-:W-:Y:S01]  /*8ae0*/  FFMA R44, R71.reuse, R115, R44 ;  /* 0x00000073472c7223 */ /* 0x040fe2000000002c */
[----:B------:R-:W-:Y:S02]  /*8af0*/  HADD2.F32 R119, -RZ, R121.H0_H0 ;  /* 0x20000079ff777230 */ /* 0x000fe40000004100 */
[C---:B------:R-:W-:Y:S01]  /*8b00*/  FMUL R51, R70.reuse, R51 ;  /* 0x0000003346337220 */ /* 0x040fe20000400000 */
[C---:B------:R-:W-:Y:S01]  /*8b10*/  FFMA R45, R71.reuse, R118, R45 ;  /* 0x00000076472d7223 */ /* 0x040fe2000000002d */
[--C-:B------:R-:W-:Y:S02]  /*8b20*/  HADD2.F32 R121, -RZ, R123.reuse.H0_H0 ;  /* 0x2000007bff797230 */ /* 0x100fe40000004100 */
[C---:B------:R-:W-:Y:S01]  /*8b30*/  FFMA R46, R71.reuse, R117, R46 ;  /* 0x00000075472e7223 */ /* 0x040fe2000000002e */
[----:B------:R-:W-:Y:S02]  /*8b40*/  HADD2.F32 R124, -RZ, R123.H1_H1 ;  /* 0x3000007bff7c7230 */ /* 0x000fe40000004100 */
[C---:B------:R-:W-:Y:S01]  /*8b50*/  FMUL R50, R70.reuse, R54 ;  /* 0x0000003646327220 */ /* 0x040fe20000400000 */
[----:B------:R-:W-:Y:S02]  /*8b60*/  HADD2.F32 R123, -RZ, R125.H0_H0 ;  /* 0x2000007dff7b7230 */ /* 0x000fe40000004100 */
[C---:B------:R-:W-:Y:S01]  /*8b70*/  FFMA R51, R71.reuse, R120, R51 ;  /* 0x0000007847337223 */ /* 0x040fe20000000033 */
[C---:B------:R-:W-:Y:S01]  /*8b80*/  FMUL R55, R70.reuse, R55 ;  /* 0x0000003746377220 */ /* 0x040fe20000400000 */
[C---:B------:R-:W-:Y:S01]  /*8b90*/  FFMA R48, R71.reuse, R119, R48 ;  /* 0x0000007747307223 */ /* 0x040fe20000000030 */
        /* <DEDUP_REMOVED lines=9> */
[----:B------:R-:W-:Y:S01]  /*8c30*/  F2FP.F16.E4M3.UNPACK_B R131, R131.H1 ;  /* 0x00000083ff83723e */ /* 0x000fe200030006ff */
[C---:B------:R-:W-:Y:S01]  /*8c40*/  FFMA R53, R71.reuse, R126, R53 ;  /* 0x0000007e47357223 */ /* 0x040fe20000000035 */
[--C-:B------:R-:W-:Y:S02]  /*8c50*/  HADD2.F32 R129, -RZ, R132.reuse.H0_H0 ;  /* 0x20000084ff817230 */ /* 0x100fe40000004100 */
[C---:B------:R-:W-:Y:S01]  /*8c60*/  FFMA R54, R71.reuse, R125, R54 ;  /* 0x0000007d47367223 */ /* 0x040fe20000000036 */
[----:B------:R-:W-:Y:S02]  /*8c70*/  HADD2.F32 R132, -RZ, R132.H1_H1 ;  /* 0x30000084ff847230 */ /* 0x000fe40000004100 */
[C---:B------:R-:W-:Y:S01]  /*8c80*/  FMUL R58, R70.reuse, R62 ;  /* 0x0000003e463a7220 */ /* 0x040fe20000400000 */
[C---:B------:R-:W-:Y:S01]  /*8c90*/  FFMA R59, R71.reuse, R128, R59 ;  /* 0x00000080473b7223 */ /* 0x040fe2000000003b */
[C---:B------:R-:W-:Y:S01]  /*8ca0*/  FMUL R63, R70.reuse, R63 ;  /* 0x0000003f463f7220 */ /* 0x040fe20000400000 */
[C---:B------:R-:W-:Y:S01]  /*8cb0*/  FFMA R56, R71.reuse, R127, R56 ;  /* 0x0000007f47387223 */ /* 0x040fe20000000038 */
[C---:B------:R-:W-:Y:S01]  /*8cc0*/  FFMA R57, R71.reuse, R130, R57 ;  /* 0x0000008247397223 */ /* 0x040fe20000000039 */
[--C-:B------:R-:W-:Y:S02]  /*8cd0*/  HADD2.F32 R75, -RZ, R131.reuse.H0_H0 ;  /* 0x20000083ff4b7230 */ /* 0x100fe40000004100 */
[----:B------:R-:W-:Y:S01]  /*8ce0*/  FMUL R62, R70, R66 ;  /* 0x00000042463e7220 */ /* 0x000fe20000400000 */
[----:B------:R-:W-:Y:S02]  /*8cf0*/  HADD2.F32 R74, -RZ, R131.H1_H1 ;  /* 0x30000083ff4a7230 */ /* 0x000fe40000004100 */
[C---:B------:R-:W-:Y:S01]  /*8d00*/  FFMA R58, R71.reuse, R129, R58 ;  /* 0x00000081473a7223 */ /* 0x040fe2000000003a */
[----:B------:R-:W-:Y:S01]  /*8d10*/  FFMA R63, R71, R132, R63 ;  /* 0x00000084473f7223 */ /* 0x000fe2000000003f */
[----:B------:R-:W-:Y:S01]  /*8d20*/  F2FP.SATFINITE.E4M3.F32.PACK_AB_MERGE_C R90, R47, R42, RZ ;  /* 0x0000002a2f5a723e */ /* 0x000fe200048070ff */
[----:B------:R-:W-:Y:S01]  /*8d30*/  FFMA R60, R71, R73, R60 ;  /* 0x00000049473c7223 */ /* 0x000fe2000000003c */
[----:B------:R-:W-:Y:S01]  /*8d40*/  F2FP.SATFINITE.E4M3.F32.PACK_AB_MERGE_C R91, R51, R46, RZ ;  /* 0x0000002e335b723e */ /* 0x000fe200048070ff */
[C---:B------:R-:W-:Y:S01]  /*8d50*/  FFMA R61, R71.reuse, R72, R61 ;  /* 0x00000048473d7223 */ /* 0x040fe2000000003d */
[----:B------:R-:W-:Y:S01]  /*8d60*/  FFMA R62, R71, R75, R62 ;  /* 0x0000004b473e7223 */ /* 0x000fe2000000003e */
[----:B------:R-:W-:Y:S01]  /*8d70*/  F2FP.SATFINITE.E4M3.F32.PACK_AB_MERGE_C R65, R55, R50, RZ ;  /* 0x000000323741723e */ /* 0x000fe200048070ff */
[----:B------:R-:W-:Y:S01]  /*8d80*/  FFMA R67, R71, R74, R67 ;  /* 0x0000004a47437223 */ /* 0x000fe20000000043 */
[----:B------:R-:W-:Y:S02]  /*8d90*/  F2FP.SATFINITE.E4M3.F32.PACK_AB_MERGE_C R90, R41, R40, R90 ;  /* 0x00000028295a723e */ /* 0x000fe4000480705a */
[----:B------:R-:W-:Y:S02]  /*8da0*/  F2FP.SATFINITE.E4M3.F32.PACK_AB_MERGE_C R91, R45, R44, R91 ;  /* 0x0000002c2d5b723e */ /* 0x000fe4000480705b */
[----:B------:R-:W-:Y:S02]  /*8db0*/  F2FP.SATFINITE.E4M3.F32.PACK_AB_MERGE_C R64, R49, R48, R65 ;  /* 0x000000303140723e */ /* 0x000fe40004807041 */
[----:B------:R-:W-:Y:S01]  /*8dc0*/  F2FP.SATFINITE.E4M3.F32.PACK_AB_MERGE_C R65, R59, R54, RZ ;  /* 0x000000363b41723e */ /* 0x000fe200048070ff */
[----:B------:R1:W-:Y:S01]  /*8dd0*/  STS.128 [R163+0x2020], R88 ;  /* 0x00202058a3007388 */ /* 0x0003e20000000c00 */
[----:B------:R-:W-:Y:S02]  /*8de0*/  F2FP.SATFINITE.E4M3.F32.PACK_AB_MERGE_C R66, R63, R58, RZ ;  /* 0x0000003a3f42723e */ /* 0x000fe400048070ff */
[----:B------:R-:W-:Y:S02]  /*8df0*/  F2FP.SATFINITE.E4M3.F32.PACK_AB_MERGE_C R76, R67, R62, RZ ;  /* 0x0000003e434c723e */ /* 0x000fe400048070ff */
[----:B------:R-:W-:Y:S02]  /*8e00*/  F2FP.SATFINITE.E4M3.F32.PACK_AB_MERGE_C R65, R53, R52, R65 ;  /* 0x000000343541723e */ /* 0x000fe40004807041 */
[----:B------:R-:W-:Y:S02]  /*8e10*/  F2FP.SATFINITE.E4M3.F32.PACK_AB_MERGE_C R66, R57, R56, R66 ;  /* 0x000000383942723e */ /* 0x000fe40004807042 */
[----:B------:R-:W-:Y:S02]  /*8e20*/  F2FP.SATFINITE.E4M3.F32.PACK_AB_MERGE_C R67, R61, R60, R76 ;  /* 0x0000003c3d43723e */ /* 0x000fe4000480704c */
[----:B------:R-:W-:Y:S03]  /*8e30*/  IADD3 R68, PT, PT, R68, 0x1, RZ ;  /* 0x0000000144447810 */ /* 0x000fe60007ffe0ff */
[----:B------:R1:W-:Y:S01]  /*8e40*/  STS.128 [R162+0x2030], R64 ;  /* 0x00203040a2007388 */ /* 0x0003e20000000c00 */
[----:B------:R-:W-:Y:S01]  /*8e50*/  @!PT LDS RZ, [RZ] ;  /* 0x00000000fffff984 */ /* 0x000fe20000000800 */
[----:B------:R-:W-:Y:S01]  /*8e60*/  @!PT LDS RZ, [RZ] ;  /* 0x00000000fffff984 */ /* 0x000fe20000000800 */
[----:B------:R-:W-:Y:S01]  /*8e70*/  @!PT LDS RZ, [RZ] ;  /* 0x00000000fffff984 */ /* 0x000fe20000000800 */
[----:B------:R-:W-:Y:S01]  /*8e80*/  @!PT LDS RZ, [RZ] ;  /* 0x00000000fffff984 */ /* 0x000fe20000000800 */
[----:B------:R3:W-:Y:S07]  /*8e90*/  MEMBAR.ALL.CTA ;  /* 0x0000000000007992 */ /* 0x0007ee0000008000 */
[----:B---3--:R-:W3:Y:S02]  /*8ea0*/  FENCE.VIEW.ASYNC.S ;  /* 0x00000000000073c6 */ /* 0x008ee40000000000 */
[----:B---3--:R-:W-:Y:S06]  /*8eb0*/  BAR.SYNC.DEFER_BLOCKING 0x1, 0x80 ;  /* 0x0042000000007b1d */ /* 0x008fec0000010000 */
[----:B------:R-:W-:Y:S05]  /*8ec0*/  @P0 BRA `(.L_x_142) ;  /* 0x00000000006c0947 */ /* 0x000fea0003800000 */
[----:B------:R-:W-:Y:S01]  /*8ed0*/  USHF.L.U32 UR10, UR45, 0x7, URZ ;  /* 0x000000072d0a7899 */ /* 0x000fe200080006ff */
[----:B------:R-:W-:Y:S01]  /*8ee0*/  R2UR UR6, R159 ;  /* 0x000000009f0672ca */ /* 0x000fe200000e0000 */
[----:B------:R-:W-:Y:S01]  /*8ef0*/  UISETP.NE.AND UP0, UPT, UR56, 0x1, UPT ;  /* 0x000000013800788c */ /* 0x000fe2000bf05270 */
[----:B------:R-:W-:Y:S01]  /*8f00*/  R2UR UR7, R158 ;  /* 0x000000009e0772ca */ /* 0x000fe200000e0000 */
[----:B------:R-:W-:Y:S01]  /*8f10*/  UIMAD.WIDE.U32 UR4, UR10, UR57, URZ ;  /* 0x000000390a0472a5 */ /* 0x000fe2000f8e00ff */
[----:B------:R-:W3:Y:S01]  /*8f20*/  LDCU.64 UR14, c[0x0][0x348] ;  /* 0x00006900ff0e77ac */ /* 0x000ee20008000a00 */
[----:B------:R-:W-:Y:S02]  /*8f30*/  UISETP.NE.AND UP1, UPT, UR59, 0x1, UPT ;  /* 0x000000013b00788c */ /* 0x000fe4000bf25270 */
[----:B------:R-:W-:Y:S03]  /*8f40*/  USHF.L.U32 UR9, UR47, 0x6, URZ ;  /* 0x000000062f097899 */ /* 0x000fe600080006ff */
[----:B------:R-:W-:Y:S02]  /*8f50*/  UMOV UR4, UR5 ;  /* 0x0000000500047c82 */ /* 0x000fe40008000000 */
[----:B------:R-:W-:Y:S04]  /*8f60*/  USHF.R.U32.HI UR4, URZ, UR58, UR4 ;  /* 0x0000003aff047299 */ /* 0x000fe80008011604 */
[----:B------:R-:W-:Y:S04]  /*8f70*/  USEL UR11, UR10, UR4, !UP0 ;  /* 0x000000040a0b7287 */ /* 0x000fe8000c000000 */
[----:B------:R-:W-:Y:S02]  /*8f80*/  UIMAD.WIDE.U32 UR4, UR11, UR6, URZ ;  /* 0x000000060b0472a5 */ /* 0x000fe4000f8e00ff */
[----:B------:R-:W-:Y:S05]  /*8f90*/  UIADD3 UR6, UPT, UPT, UR44, 0x2400, URZ ;  /* 0x000024002c067890 */ /* 0x000fea000fffe0ff */
[----:B------:R-:W-:Y:S01]  /*8fa0*/  UMOV UR4, UR5 ;  /* 0x0000000500047c82 */ /* 0x000fe20008000000 */
[----:B------:R-:W-:Y:S01]  /*8fb0*/  IMAD.U32 R164, RZ, RZ, UR6 ;  /* 0x00000006ffa47e24 */ /* 0x000fe2000f8e00ff */
[----:B------:R-:W-:Y:S02]  /*8fc0*/  USHF.R.U32.HI UR5, URZ, UR7, UR4 ;  /* 0x00000007ff057299 */ /* 0x000fe40008011604 */
[----:B---3--:R-:W-:Y:S02]  /*8fd0*/  UIADD3 UR4, UP0, UPT, UR14, 0x680, URZ ;  /* 0x000006800e047890 */ /* 0x008fe4000ff1e0ff */
[----:B------:R-:W-:Y:S01]  /*8fe0*/  USEL UR12, UR11, UR5, !UP1 ;  /* 0x000000050b0c7287 */ /* 0x000fe2000c800000 */
[----:B------:R-:W-:Y:S01]  /*8ff0*/  R2UR UR8, R164 ;  /* 0x00000000a40872ca */ /* 0x000fe200000e0000 */
[----:B------:R-:W-:Y:S02]  /*9000*/  UIADD3 UR5, UPT, UPT, -UR11, URZ, URZ ;  /* 0x000000ff0b057290 */ /* 0x000fe4000fffe1ff */
[----:B------:R-:W-:Y:S02]  /*9010*/  UIADD3 UR6, UPT, UPT, -UR12, URZ, URZ ;  /* 0x000000ff0c067290 */ /* 0x000fe4000fffe1ff */
[----:B------:R-:W-:Y:S02]  /*9020*/  UIMAD UR10, UR56, UR5, UR10 ;  /* 0x00000005380a72a4 */ /* 0x000fe4000f8e020a */
[----:B------:R-:W-:Y:S02]  /*9030*/  UIMAD UR11, UR59, UR6, UR11 ;  /* 0x000000063b0b72a4 */ /* 0x000fe4000f8e020b */
[----:B------:R-:W-:Y:S09]  /*9040*/  UIADD3.X UR5, UPT, UPT, URZ, UR15, URZ, UP0, !UPT ;  /* 0x0000000fff057290 */ /* 0x000ff200087fe4ff */
[----:B------:R3:W-:Y:S01]  /*9050*/  UTMASTG.4D.IM2COL [UR8], [UR4] ;  /* 0x00000008040073b5 */ /* 0x0007e20008058000 */
[----:B------:R0:W-:Y:S01]  /*9060*/  UTMACMDFLUSH ;  /* 0x00000000000079b7 */ /* 0x0001e20000000000 */
[----:B---3--:R-:W-:Y:S04]  /*9070*/  DEPBAR.LE SB0, 0x0 ;  /* 0x000080000000791a */ /* 0x008fe80000000000 */
.L_x_142:
[----:B------:R-:W-:Y:S05]  /*9080*/  BSYNC.RECONVERGENT B0 ;  /* 0x0000000000007941 */ /* 0x000fea0003800200 */
.L_x_141:
[----:B------:R-:W-:Y:S01]  /*9090*/  R2UR UR4, R160 ;  /* 0x00000000a00472ca */ /* 0x000fe200000e0000 */
[----:B------:R-:W-:Y:S01]  /*90a0*/  BAR.SYNC.DEFER_BLOCKING 0x1, 0x80 ;  /* 0x0042000000007b1d */ /* 0x000fe20000010000 */
[----:B------:R-:W-:Y:S01]  /*90b0*/  ISETP.NE.AND P0, PT, R68, 0x2, PT ;  /* 0x000000024400780c */ /* 0x000fe20003f05270 */
[----:B------:R-:W-:Y:S01]  /*90c0*/  UISETP.NE.AND UP0, UPT, UR48, URZ, UPT ;  /* 0x000000ff3000728c */ /* 0x000fe2000bf05270 */
[----:B------:R-:W-:Y:S01]  /*90d0*/  LOP3.LUT R152, R152, 0x1, RZ, 0x3c, !PT ;  /* 0x0000000198987812 */ /* 0x000fe200078e3cff */
[----:B------:R-:W-:Y:S01]  /*90e0*/  UIADD3 UR45, UPT, UPT, UR37, UR63, URZ ;  /* 0x0000003f252d7290 */ /* 0x000fe2000fffe0ff */
[----:B------:R-:W-:Y:S02]  /*90f0*/  SEL R0, RZ, 0x1, P0 ;  /* 0x00000001ff007807 */ /* 0x000fe40000000000 */
[----:B------:R-:W-:Y:S02]  /*9100*/  SEL R68, R68, RZ, P0 ;  /* 0x000000ff44447207 */ /* 0x000fe40000000000 */
[----:B------:R-:W-:Y:S03]  /*9110*/  LOP3.LUT R153, R153, R0, RZ, 0x3c, !PT ;  /* 0x0000000099997212 */ /* 0x000fe600078e3cff */
[----:B------:R-:W-:Y:S01]  /*9120*/  UIADD3 UR47, UPT, UPT, UR36, UR4, URZ ;  /* 0x00000004242f7290 */ /* 0x000fe2000fffe0ff */
[----:B------:R-:W-:Y:S01]  /*9130*/  UMOV UR46, UR51 ;  /* 0x00000033002e7c82 */ /* 0x000fe20008000000 */
[----:B------:R-:W-:Y:S10]  /*9140*/  BRA.U UP0, `(.L_x_143) ;  /* 0xffffffd900e87547 */ /* 0x000ff4000b83ffff */
[----:B------:R-:W-:Y:S05]  /*9150*/  EXIT ;  /* 0x000000000000794d */ /* 0x000fea0003800000 */
.L_x_25:
[----:B------:R-:W-:Y:S07]  /*9160*/  MOV R0, UR17 ;  /* 0x0000001100007c02 */ /* 0x000fee0008000f00 */
.L_x_144:
[----:B-1----:R1:W2:Y:S02]  /*9170*/  SYNCS.PHASECHK.TRANS64.TRYWAIT P0, [R0+URZ+0x148], R5 ;  /* 0x00014805000075a7 */ /* 0x0022a400080011ff */
[----:B--2---:R-:W-:Y:S05]  /*9180*/  @!P0 NANOSLEEP.SYNCS 0x989680 ;  /* 0x009896800000895d */ /* 0x004fea0003900000 */
[----:B------:R-:W2:Y:S02]  /*9190*/  @!P0 SYNCS.PHASECHK.TRANS64 P0, [R0+URZ+0x148], R5 ;  /* 0x00014805000085a7 */ /* 0x000ea400080010ff */
[----:B--2---:R-:W-:Y:S05]  /*91a0*/  @!P0 BRA `(.L_x_144) ;  /* 0xfffffffc00f08947 */ /* 0x004fea000383ffff */
[----:B------:R-:W-:Y:S05]  /*91b0*/  BRA `(.L_x_24) ;  /* 0xffffff8c00647947 */ /* 0x000fea000383ffff */
.L_x_32:
[----:B------:R-:W-:Y:S07]  /*91c0*/  MOV R0, UR17 ;  /* 0x0000001100007c02 */ /* 0x000fee0008000f00 */
.L_x_145:
[----:B-1----:R1:W2:Y:S02]  /*91d0*/  SYNCS.PHASECHK.TRANS64.TRYWAIT P0, [R0+URZ+0x148], R5 ;  /* 0x00014805000075a7 */ /* 0x0022a400080011ff */
[----:B--2---:R-:W-:Y:S05]  /*91e0*/  @!P0 NANOSLEEP.SYNCS 0x989680 ;  /* 0x009896800000895d */ /* 0x004fea0003900000 */
[----:B------:R-:W2:Y:S02]  /*91f0*/  @!P0 SYNCS.PHASECHK.TRANS64 P0, [R0+URZ+0x148], R5 ;  /* 0x00014805000085a7 */ /* 0x000ea400080010ff */
[----:B--2---:R-:W-:Y:S05]  /*9200*/  @!P0 BRA `(.L_x_145) ;  /* 0xfffffffc00f08947 */ /* 0x004fea000383ffff */
[----:B------:R-:W-:Y:S05]  /*9210*/  BRA `(.L_x_31) ;  /* 0xffffff9000c07947 */ /* 0x000fea000383ffff */
.L_x_37:
[----:B------:R-:W-:-:S07]  /*9220*/  MOV R0, UR25 ;  /* 0x0000001900007c02 */ /* 0x000fce0008000f00 */
.L_x_146:
[----:B-1----:R1:W2:Y:S02]  /*9230*/  SYNCS.PHASECHK.TRANS64.TRYWAIT P0, [R0+URZ+0x2b0], R3 ;  /* 0x0002b003000075a7 */ /* 0x0022a400080011ff */
[----:B--2---:R-:W-:Y:S05]  /*9240*/  @!P0 NANOSLEEP.SYNCS 0x989680 ;  /* 0x009896800000895d */ /* 0x004fea0003900000 */
[----:B------:R-:W2:Y:S02]  /*9250*/  @!P0 SYNCS.PHASECHK.TRANS64 P0, [R0+URZ+0x2b0], R3 ;  /* 0x0002b003000085a7 */ /* 0x000ea400080010ff */
[----:B--2---:R-:W-:Y:S05]  /*9260*/  @!P0 BRA `(.L_x_146) ;  /* 0xfffffffc00f08947 */ /* 0x004fea000383ffff */
[----:B------:R-:W-:Y:S05]  /*9270*/  BRA `(.L_x_147) ;  /* 0xffffff94008c7947 */ /* 0x000fea000383ffff */
.L_x_41:
[----:B------:R-:W-:-:S07]  /*9280*/  MOV R0, UR4 ;  /* 0x0000000400007c02 */ /* 0x000fce0008000f00 */
.L_x_148:
[----:B-1----:R1:W2:Y:S02]  /*9290*/  SYNCS.PHASECHK.TRANS64.TRYWAIT P0, [R0+URZ], R3 ;  /* 0x00000003000075a7 */ /* 0x0022a400080011ff */
[----:B--2---:R-:W-:Y:S05]  /*92a0*/  @!P0 NANOSLEEP.SYNCS 0x989680 ;  /* 0x009896800000895d */ /* 0x004fea0003900000 */
[----:B------:R-:W2:Y:S02]  /*92b0*/  @!P0 SYNCS.PHASECHK.TRANS64 P0, [R0+URZ], R3 ;  /* 0x00000003000085a7 */ /* 0x000ea400080010ff */
[----:B--2---:R-:W-:Y:S05]  /*92c0*/  @!P0 BRA `(.L_x_148) ;  /* 0xfffffffc00f08947 */ /* 0x004fea000383ffff */
[----:B------:R-:W-:Y:S05]  /*92d0*/  BRA `(.L_x_149) ;  /* 0xffffff9c00207947 */ /* 0x000fea000383ffff */
.L_x_42:
[----:B------:R-:W-:-:S07]  /*92e0*/  MOV R0, UR5 ;  /* 0x0000000500007c02 */ /* 0x000fce0008000f00 */
.L_x_150:
[----:B-1----:R1:W2:Y:S02]  /*92f0*/  SYNCS.PHASECHK.TRANS64.TRYWAIT P0, [R0+URZ], R3 ;  /* 0x00000003000075a7 */ /* 0x0022a400080011ff */
[----:B--2---:R-:W-:Y:S05]  /*9300*/  @!P0 NANOSLEEP.SYNCS 0x989680 ;  /* 0x009896800000895d */ /* 0x004fea0003900000 */
[----:B------:R-:W2:Y:S02]  /*9310*/  @!P0 SYNCS.PHASECHK.TRANS64 P0, [R0+URZ], R3 ;  /* 0x00000003000085a7 */ /* 0x000ea400080010ff */
[----:B--2---:R-:W-:Y:S05]  /*9320*/  @!P0 BRA `(.L_x_150) ;  /* 0xfffffffc00f08947 */ /* 0x004fea000383ffff */
[----:B------:R-:W-:Y:S05]  /*9330*/  BRA `(.L_x_151) ;  /* 0xffffff9c00307947 */ /* 0x000fea000383ffff */
.L_x_43:
[----:B------:R-:W-:-:S07]  /*9340*/  MOV R0, UR5 ;  /* 0x0000000500007c02 */ /* 0x000fce0008000f00 */
.L_x_152:
[----:B-1----:R1:W2:Y:S02]  /*9350*/  SYNCS.PHASECHK.TRANS64.TRYWAIT P0, [R0+URZ], R3 ;  /* 0x00000003000075a7 */ /* 0x0022a400080011ff */
[----:B--2---:R-:W-:Y:S05]  /*9360*/  @!P0 NANOSLEEP.SYNCS 0x989680 ;  /* 0x009896800000895d */ /* 0x004fea0003900000 */
[----:B------:R-:W2:Y:S02]  /*9370*/  @!P0 SYNCS.PHASECHK.TRANS64 P0, [R0+URZ], R3 ;  /* 0x00000003000085a7 */ /* 0x000ea400080010ff */
[----:B--2---:R-:W-:Y:S05]  /*9380*/  @!P0 BRA `(.L_x_152) ;  /* 0xfffffffc00f08947 */ /* 0x004fea000383ffff */
[----:B------:R-:W-:Y:S05]  /*9390*/  BRA `(.L_x_153) ;  /* 0xffffff9c00407947 */ /* 0x000fea000383ffff */
.L_x_44:
[----:B------:R-:W-:-:S07]  /*93a0*/  MOV R0, UR5 ;  /* 0x0000000500007c02 */ /* 0x000fce0008000f00 */
.L_x_154:
[----:B-1----:R1:W2:Y:S02]  /*93b0*/  SYNCS.PHASECHK.TRANS64.TRYWAIT P0, [R0+URZ], R3 ;  /* 0x00000003000075a7 */ /* 0x0022a400080011ff */
[----:B--2---:R-:W-:Y:S05]  /*93c0*/  @!P0 NANOSLEEP.SYNCS 0x989680 ;  /* 0x009896800000895d */ /* 0x004fea0003900000 */
[----:B------:R-:W2:Y:S02]  /*93d0*/  @!P0 SYNCS.PHASECHK.TRANS64 P0, [R0+URZ], R3 ;  /* 0x00000003000085a7 */ /* 0x000ea400080010ff */
[----:B--2---:R-:W-:Y:S05]  /*93e0*/  @!P0 BRA `(.L_x_154) ;  /* 0xfffffffc00f08947 */ /* 0x004fea000383ffff */
[----:B------:R-:W-:Y:S05]  /*93f0*/  BRA `(.L_x_155) ;  /* 0xffffff9c00507947 */ /* 0x000fea000383ffff */
.L_x_45:
[----:B------:R-:W-:-:S07]  /*9400*/  MOV R0, UR5 ;  /* 0x0000000500007c02 */ /* 0x000fce0008000f00 */
.L_x_156:
[----:B-1----:R1:W2:Y:S02]  /*9410*/  SYNCS.PHASECHK.TRANS64.TRYWAIT P0, [R0+URZ], R3 ;  /* 0x00000003000075a7 */ /* 0x0022a400080011ff */
[----:B--2---:R-:W-:Y:S05]  /*9420*/  @!P0 NANOSLEEP.SYNCS 0x989680 ;  /* 0x009896800000895d */ /* 0x004fea0003900000 */
[----:B------:R-:W2:Y:S02]  /*9430*/  @!P0 SYNCS.PHASECHK.TRANS64 P0, [R0+URZ], R3 ;  /* 0x00000003000085a7 */ /* 0x000ea400080010ff */
[----:B--2---:R-:W-:Y:S05]  /*9440*/  @!P0 BRA `(.L_x_156) ;  /* 0xfffffffc00f08947 */ /* 0x004fea000383ffff */
[----:B------:R-:W-:Y:S05]  /*9450*/  BRA `(.L_x_157) ;  /* 0xffffff9c00607947 */ /* 0x000fea000383ffff */
.L_x_46:
[----:B------:R-:W-:-:S07]  /*9460*/  MOV R0, UR5 ;  /* 0x0000000500007c02 */ /* 0x000fce0008000f00 */
.L_x_158:
[----:B-1----:R1:W2:Y:S02]  /*9470*/  SYNCS.PHASECHK.TRANS64.TRYWAIT P0, [R0+URZ], R3 ;  /* 0x00000003000075a7 */ /* 0x0022a400080011ff */
[----:B--2---:R-:W-:Y:S05]  /*9480*/  @!P0 NANOSLEEP.SYNCS 0x989680 ;  /* 0x009896800000895d */ /* 0x004fea0003900000 */
[----:B------:R-:W2:Y:S02]  /*9490*/  @!P0 SYNCS.PHASECHK.TRANS64 P0, [R0+URZ], R3 ;  /* 0x00000003000085a7 */ /* 0x000ea400080010ff */
[----:B--2---:R-:W-:Y:S05]  /*94a0*/  @!P0 BRA `(.L_x_158) ;  /* 0xfffffffc00f08947 */ /* 0x004fea000383ffff */
[----:B------:R-:W-:Y:S05]  /*94b0*/  BRA `(.L_x_159) ;  /* 0xffffff9c00707947 */ /* 0x000fea000383ffff */
.L_x_47:
[----:B------:R-:W-:-:S07]  /*94c0*/  MOV R0, UR5 ;  /* 0x0000000500007c02 */ /* 0x000fce0008000f00 */
.L_x_160:
[----:B-1----:R1:W2:Y:S02]  /*94d0*/  SYNCS.PHASECHK.TRANS64.TRYWAIT P0, [R0+URZ], R3 ;  /* 0x00000003000075a7 */ /* 0x0022a400080011ff */
[----:B--2---:R-:W-:Y:S05]  /*94e0*/  @!P0 NANOSLEEP.SYNCS 0x989680 ;  /* 0x009896800000895d */ /* 0x004fea0003900000 */
[----:B------:R-:W2:Y:S02]  /*94f0*/  @!P0 SYNCS.PHASECHK.TRANS64 P0, [R0+URZ], R3 ;  /* 0x00000003000085a7 */ /* 0x000ea400080010ff */
[----:B--2---:R-:W-:Y:S05]  /*9500*/  @!P0 BRA `(.L_x_160) ;  /* 0xfffffffc00f08947 */ /* 0x004fea000383ffff */
[----:B------:R-:W-:Y:S05]  /*9510*/  BRA `(.L_x_161) ;  /* 0xffffff9c00807947 */ /* 0x000fea000383ffff */
.L_x_48:
[----:B------:R-:W-:-:S07]  /*9520*/  MOV R0, UR5 ;  /* 0x0000000500007c02 */ /* 0x000fce0008000f00 */
.L_x_162:
[----:B-1----:R1:W2:Y:S02]  /*9530*/  SYNCS.PHASECHK.TRANS64.TRYWAIT P0, [R0+URZ], R3 ;  /* 0x00000003000075a7 */ /* 0x0022a400080011ff */
[----:B--2---:R-:W-:Y:S05]  /*9540*/  @!P0 NANOSLEEP.SYNCS 0x989680 ;  /* 0x009896800000895d */ /* 0x004fea0003900000 */
[----:B------:R-:W2:Y:S02]  /*9550*/  @!P0 SYNCS.PHASECHK.TRANS64 P0, [R0+URZ], R3 ;  /* 0x00000003000085a7 */ /* 0x000ea400080010ff */
[----:B--2---:R-:W-:Y:S05]  /*9560*/  @!P0 BRA `(.L_x_162) ;  /* 0xfffffffc00f08947 */ /* 0x004fea000383ffff */
[----:B------:R-:W-:Y:S05]  /*9570*/  BRA `(.L_x_163) ;  /* 0xffffff9c00907947 */ /* 0x000fea000383ffff */
.L_x_49:
[----:B------:R-:W-:-:S07]  /*9580*/  MOV R0, UR5 ;  /* 0x0000000500007c02 */ /* 0x000fce0008000f00 */
.L_x_164:
[----:B-1----:R1:W2:Y:S02]  /*9590*/  SYNCS.PHASECHK.TRANS64.TRYWAIT P0, [R0+URZ], R3 ;  /* 0x00000003000075a7 */ /* 0x0022a400080011ff */
[----:B--2---:R-:W-:Y:S05]  /*95a0*/  @!P0 NANOSLEEP.SYNCS 0x989680 ;  /* 0x009896800000895d */ /* 0x004fea0003900000 */
[----:B------:R-:W2:Y:S02]  /*95b0*/  @!P0 SYNCS.PHASECHK.TRANS64 P0, [R0+URZ], R3 ;  /* 0x00000003000085a7 */ /* 0x000ea400080010ff */
[----:B--2---:R-:W-:Y:S05]  /*95c0*/  @!P0 BRA `(.L_x_164) ;  /* 0xfffffffc00f08947 */ /* 0x004fea000383ffff */
[----:B------:R-:W-:Y:S05]  /*95d0*/  BRA `(.L_x_165) ;  /* 0xffffff9c00a07947 */ /* 0x000fea000383ffff */
.L_x_50:
[----:B------:R-:W-:-:S07]  /*95e0*/  MOV R0, UR5 ;  /* 0x0000000500007c02 */ /* 0x000fce0008000f00 */
.L_x_166:
[----:B-1----:R1:W2:Y:S02]  /*95f0*/  SYNCS.PHASECHK.TRANS64.TRYWAIT P0, [R0+URZ], R3 ;  /* 0x00000003000075a7 */ /* 0x0022a400080011ff */
[----:B--2---:R-:W-:Y:S05]  /*9600*/  @!P0 NANOSLEEP.SYNCS 0x989680 ;  /* 0x009896800000895d */ /* 0x004fea0003900000 */
[----:B------:R-:W2:Y:S02]  /*9610*/  @!P0 SYNCS.PHASECHK.TRANS64 P0, [R0+URZ], R3 ;  /* 0x00000003000085a7 */ /* 0x000ea400080010ff */
[----:B--2---:R-:W-:Y:S05]  /*9620*/  @!P0 BRA `(.L_x_166) ;  /* 0xfffffffc00f08947 */ /* 0x004fea000383ffff */
[----:B------:R-:W-:Y:S05]  /*9630*/  BRA `(.L_x_167) ;  /* 0xffffff9c00b07947 */ /* 0x000fea000383ffff */
.L_x_51:
[----:B------:R-:W-:-:S07]  /*9640*/  MOV R0, UR5 ;  /* 0x0000000500007c02 */ /* 0x000fce0008000f00 */
.L_x_168:
[----:B-1----:R1:W2:Y:S02]  /*9650*/  SYNCS.PHASECHK.TRANS64.TRYWAIT P0, [R0+URZ], R3 ;  /* 0x00000003000075a7 */ /* 0x0022a400080011ff */
[----:B--2---:R-:W-:Y:S05]  /*9660*/  @!P0 NANOSLEEP.SYNCS 0x989680 ;  /* 0x009896800000895d */ /* 0x004fea0003900000 */
[----:B------:R-:W2:Y:S02]  /*9670*/  @!P0 SYNCS.PHASECHK.TRANS64 P0, [R0+URZ], R3 ;  /* 0x00000003000085a7 */ /* 0x000ea400080010ff */
[----:B--2---:R-:W-:Y:S05]  /*9680*/  @!P0 BRA `(.L_x_168) ;  /* 0xfffffffc00f08947 */ /* 0x004fea000383ffff */
[----:B------:R-:W-:Y:S05]  /*9690*/  BRA `(.L_x_169) ;  /* 0xffffff9c00c07947 */ /* 0x000fea000383ffff */
.L_x_52:
[----:B------:R-:W-:-:S07]  /*96a0*/  MOV R0, UR5 ;  /* 0x0000000500007c02 */ /* 0x000fce0008000f00 */
.L_x_170:
[----:B-1----:R1:W2:Y:S02]  /*96b0*/  SYNCS.PHASECHK.TRANS64.TRYWAIT P0, [R0+URZ], R3 ;  /* 0x00000003000075a7 */ /* 0x0022a400080011ff */
[----:B--2---:R-:W-:Y:S05]  /*96c0*/  @!P0 NANOSLEEP.SYNCS 0x989680 ;  /* 0x009896800000895d */ /* 0x004fea0003900000 */
[----:B------:R-:W2:Y:S02]  /*96d0*/  @!P0 SYNCS.PHASECHK.TRANS64 P0, [R0+URZ], R3 ;  /* 0x00000003000085a7 */ /* 0x000ea400080010ff */
[----:B--2---:R-:W-:Y:S05]  /*96e0*/  @!P0 BRA `(.L_x_170) ;  /* 0xfffffffc00f08947 */ /* 0x004fea000383ffff */
[----:B------:R-:W-:Y:S05]  /*96f0*/  BRA `(.L_x_171) ;  /* 0xffffff9c00d07947 */ /* 0x000fea000383ffff */
.L_x_53:
[----:B------:R-:W-:-:S07]  /*9700*/  MOV R0, UR5 ;  /* 0x0000000500007c02 */ /* 0x000fce0008000f00 */
.L_x_172:
[----:B-1----:R1:W2:Y:S02]  /*9710*/  SYNCS.PHASECHK.TRANS64.TRYWAIT P0, [R0+URZ], R3 ;  /* 0x00000003000075a7 */ /* 0x0022a400080011ff */
[----:B--2---:R-:W-:Y:S05]  /*9720*/  @!P0 NANOSLEEP.SYNCS 0x989680 ;  /* 0x009896800000895d */ /* 0x004fea0003900000 */
[----:B------:R-:W2:Y:S02]  /*9730*/  @!P0 SYNCS.PHASECHK.TRANS64 P0, [R0+URZ], R3 ;  /* 0x00000003000085a7 */ /* 0x000ea400080010ff */
[----:B--2---:R-:W-:Y:S05]  /*9740*/  @!P0 BRA `(.L_x_172) ;  /* 0xfffffffc00f08947 */ /* 0x004fea000383ffff */
[----:B------:R-:W-:Y:S05]  /*9750*/  BRA `(.L_x_173) ;  /* 0xffffff9c00e07947 */ /* 0x000fea000383ffff */
.L_x_54:
[----:B------:R-:W-:-:S07]  /*9760*/  MOV R0, UR5 ;  /* 0x0000000500007c02 */ /* 0x000fce0008000f00 */
.L_x_174:
[----:B-1----:R1:W2:Y:S02]  /*9770*/  SYNCS.PHASECHK.TRANS64.TRYWAIT P0, [R0+URZ], R3 ;  /* 0x00000003000075a7 */ /* 0x0022a400080011ff */
[----:B--2---:R-:W-:Y:S05]  /*9780*/  @!P0 NANOSLEEP.SYNCS 0x989680 ;  /* 0x009896800000895d */ /* 0x004fea0003900000 */
[----:B------:R-:W2:Y:S02]  /*9790*/  @!P0 SYNCS.PHASECHK.TRANS64 P0, [R0+URZ], R3 ;  /* 0x00000003000085a7 */ /* 0x000ea400080010ff */
[----:B--2---:R-:W-:Y:S05]  /*97a0*/  @!P0 BRA `(.L_x_174) ;  /* 0xfffffffc00f08947 */ /* 0x004fea000383ffff */
[----:B------:R-:W-:Y:S05]  /*97b0*/  BRA `(.L_x_175) ;  /* 0xffffff9c00f07947 */ /* 0x000fea000383ffff */
.L_x_55:
[----:B------:R-:W-:-:S07]  /*97c0*/  MOV R0, UR5 ;  /* 0x0000000500007c02 */ /* 0x000fce0008000f00 */
.L_x_176:
[----:B-1----:R1:W2:Y:S02]  /*97d0*/  SYNCS.PHASECHK.TRANS64.TRYWAIT P0, [R0+URZ], R3 ;  /* 0x00000003000075a7 */ /* 0x0022a400080011ff */
[----:B--2---:R-:W-:Y:S05]  /*97e0*/  @!P0 NANOSLEEP.SYNCS 0x989680 ;  /* 0x009896800000895d */ /* 0x004fea0003900000 */
[----:B------:R-:W2:Y:S02]  /*97f0*/  @!P0 SYNCS.PHASECHK.TRANS64 P0, [R0+URZ], R3 ;  /* 0x00000003000085a7 */ /* 0x000ea400080010ff */
[----:B--2---:R-:W-:Y:S05]  /*9800*/  @!P0 BRA `(.L_x_176) ;  /* 0xfffffffc00f08947 */ /* 0x004fea000383ffff */
[----:B------:R-:W-:Y:S05]  /*9810*/  BRA `(.L_x_177) ;  /* 0xffffffa000007947 */ /* 0x000fea000383ffff */
.L_x_56:
[----:B------:R-:W-:-:S07]  /*9820*/  MOV R0, UR5 ;  /* 0x0000000500007c02 */ /* 0x000fce0008000f00 */
.L_x_178:
[----:B-1----:R1:W2:Y:S02]  /*9830*/  SYNCS.PHASECHK.TRANS64.TRYWAIT P0, [R0+URZ], R3 ;  /* 0x00000003000075a7 */ /* 0x0022a400080011ff */
[----:B--2---:R-:W-:Y:S05]  /*9840*/  @!P0 NANOSLEEP.SYNCS 0x989680 ;  /* 0x009896800000895d */ /* 0x004fea0003900000 */
[----:B------:R-:W2:Y:S02]  /*9850*/  @!P0 SYNCS.PHASECHK.TRANS64 P0, [R0+URZ], R3 ;  /* 0x00000003000085a7 */ /* 0x000ea400080010ff */
[----:B--2---:R-:W-:Y:S05]  /*9860*/  @!P0 BRA `(.L_x_178) ;  /* 0xfffffffc00f08947 */ /* 0x004fea000383ffff */
[----:B------:R-:W-:Y:S05]  /*9870*/  BRA `(.L_x_179) ;  /* 0xffffffa000107947 */ /* 0x000fea000383ffff */
.L_x_57:
[----:B------:R-:W-:-:S07]  /*9880*/  MOV R0, UR5 ;  /* 0x0000000500007c02 */ /* 0x000fce0008000f00 */
.L_x_180:
[----:B-1----:R1:W2:Y:S02]  /*9890*/  SYNCS.PHASECHK.TRANS64.TRYWAIT P0, [R0+URZ], R3 ;  /* 0x00000003000075a7 */ /* 0x0022a400080011ff */
[----:B--2---:R-:W-:Y:S05]  /*98a0*/  @!P0 NANOSLEEP.SYNCS 0x989680 ;  /* 0x009896800000895d */ /* 0x004fea0003900000 */
[----:B------:R-:W2:Y:S02]  /*98b0*/  @!P0 SYNCS.PHASECHK.TRANS64 P0, [R0+URZ], R3 ;  /* 0x00000003000085a7 */ /* 0x000ea400080010ff */
[----:B--2---:R-:W-:Y:S05]  /*98c0*/  @!P0 BRA `(.L_x_180) ;  /* 0xfffffffc00f08947 */ /* 0x004fea000383ffff */
[----:B------:R-:W-:Y:S05]  /*98d0*/  BRA `(.L_x_181) ;  /* 0xffffffa000207947 */ /* 0x000fea000383ffff */
.L_x_58:
[----:B------:R-:W-:-:S07]  /*98e0*/  MOV R0, UR5 ;  /* 0x0000000500007c02 */ /* 0x000fce0008000f00 */
.L_x_182:
[----:B-1----:R1:W2:Y:S02]  /*98f0*/  SYNCS.PHASECHK.TRANS64.TRYWAIT P0, [R0+URZ], R3 ;  /* 0x00000003000075a7 */ /* 0x0022a400080011ff */
[----:B--2---:R-:W-:Y:S05]  /*9900*/  @!P0 NANOSLEEP.SYNCS 0x989680 ;  /* 0x009896800000895d */ /* 0x004fea0003900000 */
[----:B------:R-:W2:Y:S02]  /*9910*/  @!P0 SYNCS.PHASECHK.TRANS64 P0, [R0+URZ], R3 ;  /* 0x00000003000085a7 */ /* 0x000ea400080010ff */
[----:B--2---:R-:W-:Y:S05]  /*9920*/  @!P0 BRA `(.L_x_182) ;  /* 0xfffffffc00f08947 */ /* 0x004fea000383ffff */
[----:B------:R-:W-:Y:S05]  /*9930*/  BRA `(.L_x_183) ;  /* 0xffffffa000307947 */ /* 0x000fea000383ffff */
.L_x_59:
[----:B------:R-:W-:-:S07]  /*9940*/  MOV R0, UR5 ;  /* 0x0000000500007c02 */ /* 0x000fce0008000f00 */
.L_x_184:
[----:B-1----:R1:W2:Y:S02]  /*9950*/  SYNCS.PHASECHK.TRANS64.TRYWAIT P0, [R0+URZ], R3 ;  /* 0x00000003000075a7 */ /* 0x0022a400080011ff */
[----:B--2---:R-:W-:Y:S05]  /*9960*/  @!P0 NANOSLEEP.SYNCS 0x989680 ;  /* 0x009896800000895d */ /* 0x004fea0003900000 */
[----:B------:R-:W2:Y:S02]  /*9970*/  @!P0 SYNCS.PHASECHK.TRANS64 P0, [R0+URZ], R3 ;  /* 0x00000003000085a7 */ /* 0x000ea400080010ff */
[----:B--2---:R-:W-:Y:S05]  /*9980*/  @!P0 BRA `(.L_x_184) ;  /* 0xfffffffc00f08947 */ /* 0x004fea000383ffff */
[----:B------:R-:W-:Y:S05]  /*9990*/  BRA `(.L_x_185) ;  /* 0xffffffa000407947 */ /* 0x000fea000383ffff */
.L_x_60:
[----:B------:R-:W-:-:S07]  /*99a0*/  MOV R0, UR5 ;  /* 0x0000000500007c02 */ /* 0x000fce0008000f00 */
.L_x_186:
[----:B-1----:R1:W2:Y:S02]  /*99b0*/  SYNCS.PHASECHK.TRANS64.TRYWAIT P0, [R0+URZ], R3 ;  /* 0x00000003000075a7 */ /* 0x0022a400080011ff */
[----:B--2---:R-:W-:Y:S05]  /*99c0*/  @!P0 NANOSLEEP.SYNCS 0x989680 ;  /* 0x009896800000895d */ /* 0x004fea0003900000 */
[----:B------:R-:W2:Y:S02]  /*99d0*/  @!P0 SYNCS.PHASECHK.TRANS64 P0, [R0+URZ], R3 ;  /* 0x00000003000085a7 */ /* 0x000ea400080010ff */
[----:B--2---:R-:W-:Y:S05]  /*99e0*/  @!P0 BRA `(.L_x_186) ;  /* 0xfffffffc00f08947 */ /* 0x004fea000383ffff */
[----:B------:R-:W-:Y:S05]  /*99f0*/  BRA `(.L_x_187) ;  /* 0xffffffa000507947 */ /* 0x000fea000383ffff */
.L_x_61:
[----:B------:R-:W-:-:S07]  /*9a00*/  MOV R0, UR5 ;  /* 0x0000000500007c02 */ /* 0x000fce0008000f00 */
.L_x_188:
[----:B-1----:R1:W2:Y:S02]  /*9a10*/  SYNCS.PHASECHK.TRANS64.TRYWAIT P0, [R0+URZ], R3 ;  /* 0x00000003000075a7 */ /* 0x0022a400080011ff */
[----:B--2---:R-:W-:Y:S05]  /*9a20*/  @!P0 NANOSLEEP.SYNCS 0x989680 ;  /* 0x009896800000895d */ /* 0x004fea0003900000 */
[----:B------:R-:W2:Y:S02]  /*9a30*/  @!P0 SYNCS.PHASECHK.TRANS64 P0, [R0+URZ], R3 ;  /* 0x00000003000085a7 */ /* 0x000ea400080010ff */
[----:B--2---:R-:W-:Y:S05]  /*9a40*/  @!P0 BRA `(.L_x_188) ;  /* 0xfffffffc00f08947 */ /* 0x004fea000383ffff */
[----:B------:R-:W-:Y:S05]  /*9a50*/  BRA `(.L_x_189) ;  /* 0xffffffa000607947 */ /* 0x000fea000383ffff */
.L_x_62:
[----:B------:R-:W-:-:S07]  /*9a60*/  MOV R0, UR5 ;  /* 0x0000000500007c02 */ /* 0x000fce0008000f00 */
.L_x_190:
[----:B-1----:R1:W2:Y:S02]  /*9a70*/  SYNCS.PHASECHK.TRANS64.TRYWAIT P0, [R0+URZ], R3 ;  /* 0x00000003000075a7 */ /* 0x0022a400080011ff */
[----:B--2---:R-:W-:Y:S05]  /*9a80*/  @!P0 NANOSLEEP.SYNCS 0x989680 ;  /* 0x009896800000895d */ /* 0x004fea0003900000 */
[----:B------:R-:W2:Y:S02]  /*9a90*/  @!P0 SYNCS.PHASECHK.TRANS64 P0, [R0+URZ], R3 ;  /* 0x00000003000085a7 */ /* 0x000ea400080010ff */
[----:B--2---:R-:W-:Y:S05]  /*9aa0*/  @!P0 BRA `(.L_x_190) ;  /* 0xfffffffc00f08947 */ /* 0x004fea000383ffff */
[----:B------:R-:W-:Y:S05]  /*9ab0*/  BRA `(.L_x_191) ;  /* 0xffffffa000707947 */ /* 0x000fea000383ffff */
.L_x_63:
[----:B------:R-:W-:-:S07]  /*9ac0*/  MOV R0, UR5 ;  /* 0x0000000500007c02 */ /* 0x000fce0008000f00 */
.L_x_192:
[----:B-1----:R1:W2:Y:S02]  /*9ad0*/  SYNCS.PHASECHK.TRANS64.TRYWAIT P0, [R0+URZ], R3 ;  /* 0x00000003000075a7 */ /* 0x0022a400080011ff */
[----:B--2---:R-:W-:Y:S05]  /*9ae0*/  @!P0 NANOSLEEP.SYNCS 0x989680 ;  /* 0x009896800000895d */ /* 0x004fea0003900000 */
[----:B------:R-:W2:Y:S02]  /*9af0*/  @!P0 SYNCS.PHASECHK.TRANS64 P0, [R0+URZ], R3 ;  /* 0x00000003000085a7 */ /* 0x000ea400080010ff */
[----:B--2---:R-:W-:Y:S05]  /*9b00*/  @!P0 BRA `(.L_x_192) ;  /* 0xfffffffc00f08947 */ /* 0x004fea000383ffff */
[----:B------:R-:W-:Y:S05]  /*9b10*/  BRA `(.L_x_193) ;  /* 0xffffffa000807947 */ /* 0x000fea000383ffff */
.L_x_64:
[----:B------:R-:W-:-:S07]  /*9b20*/  MOV R0, UR5 ;  /* 0x0000000500007c02 */ /* 0x000fce0008000f00 */
.L_x_194:
[----:B-1----:R1:W2:Y:S02]  /*9b30*/  SYNCS.PHASECHK.TRANS64.TRYWAIT P0, [R0+URZ], R3 ;  /* 0x00000003000075a7 */ /* 0x0022a400080011ff */
[----:B--2---:R-:W-:Y:S05]  /*9b40*/  @!P0 NANOSLEEP.SYNCS 0x989680 ;  /* 0x009896800000895d */ /* 0x004fea0003900000 */
[----:B------:R-:W2:Y:S02]  /*9b50*/  @!P0 SYNCS.PHASECHK.TRANS64 P0, [R0+URZ], R3 ;  /* 0x00000003000085a7 */ /* 0x000ea400080010ff */
[----:B--2---:R-:W-:Y:S05]  /*9b60*/  @!P0 BRA `(.L_x_194) ;  /* 0xfffffffc00f08947 */ /* 0x004fea000383ffff */
[----:B------:R-:W-:Y:S05]  /*9b70*/  BRA `(.L_x_195) ;  /* 0xffffffa000907947 */ /* 0x000fea000383ffff */
.L_x_65:
[----:B------:R-:W-:-:S07]  /*9b80*/  MOV R0, UR5 ;  /* 0x0000000500007c02 */ /* 0x000fce0008000f00 */
.L_x_196:
[----:B-1----:R1:W2:Y:S02]  /*9b90*/  SYNCS.PHASECHK.TRANS64.TRYWAIT P0, [R0+URZ], R3 ;  /* 0x00000003000075a7 */ /* 0x0022a400080011ff */
[----:B--2---:R-:W-:Y:S05]  /*9ba0*/  @!P0 NANOSLEEP.SYNCS 0x989680 ;  /* 0x009896800000895d */ /* 0x004fea0003900000 */
[----:B------:R-:W2:Y:S02]  /*9bb0*/  @!P0 SYNCS.PHASECHK.TRANS64 P0, [R0+URZ], R3 ;  /* 0x00000003000085a7 */ /* 0x000ea400080010ff */
[----:B--2---:R-:W-:Y:S05]  /*9bc0*/  @!P0 BRA `(.L_x_196) ;  /* 0xfffffffc00f08947 */ /* 0x004fea000383ffff */
[----:B------:R-:W-:Y:S05]  /*9bd0*/  BRA `(.L_x_197) ;  /* 0xffffffa000a07947 */ /* 0x000fea000383ffff */
.L_x_66:
[----:B------:R-:W-:-:S07]  /*9be0*/  MOV R0, UR5 ;  /* 0x0000000500007c02 */ /* 0x000fce0008000f00 */
.L_x_198:
[----:B-1----:R1:W2:Y:S02]  /*9bf0*/  SYNCS.PHASECHK.TRANS64.TRYWAIT P0, [R0+URZ], R3 ;  /* 0x00000003000075a7 */ /* 0x0022a400080011ff */
[----:B--2---:R-:W-:Y:S05]  /*9c00*/  @!P0 NANOSLEEP.SYNCS 0x989680 ;  /* 0x009896800000895d */ /* 0x004fea0003900000 */
[----:B------:R-:W2:Y:S02]  /*9c10*/  @!P0 SYNCS.PHASECHK.TRANS64 P0, [R0+URZ], R3 ;  /* 0x00000003000085a7 */ /* 0x000ea400080010ff */
[----:B--2---:R-:W-:Y:S05]  /*9c20*/  @!P0 BRA `(.L_x_198) ;  /* 0xfffffffc00f08947 */ /* 0x004fea000383ffff */
[----:B------:R-:W-:Y:S05]  /*9c30*/  BRA `(.L_x_199) ;  /* 0xffffffa000b07947 */ /* 0x000fea000383ffff */
.L_x_67:
[----:B------:R-:W-:-:S07]  /*9c40*/  MOV R0, UR5 ;  /* 0x0000000500007c02 */ /* 0x000fce0008000f00 */
.L_x_200:
[----:B-1----:R1:W2:Y:S02]  /*9c50*/  SYNCS.PHASECHK.TRANS64.TRYWAIT P0, [R0+URZ], R3 ;  /* 0x00000003000075a7 */ /* 0x0022a400080011ff */
[----:B--2---:R-:W-:Y:S05]  /*9c60*/  @!P0 NANOSLEEP.SYNCS 0x989680 ;  /* 0x009896800000895d */ /* 0x004fea0003900000 */
[----:B------:R-:W2:Y:S02]  /*9c70*/  @!P0 SYNCS.PHASECHK.TRANS64 P0, [R0+URZ], R3 ;  /* 0x00000003000085a7 */ /* 0x000ea400080010ff */
[----:B--2---:R-:W-:Y:S05]  /*9c80*/  @!P0 BRA `(.L_x_200) ;  /* 0xfffffffc00f08947 */ /* 0x004fea000383ffff */
[----:B------:R-:W-:Y:S05]  /*9c90*/  BRA `(.L_x_201) ;  /* 0xffffffa000c07947 */ /* 0x000fea000383ffff */
.L_x_68:
[----:B------:R-:W-:-:S07]  /*9ca0*/  MOV R0, UR5 ;  /* 0x0000000500007c02 */ /* 0x000fce0008000f00 */
.L_x_202:
[----:B-1----:R1:W2:Y:S02]  /*9cb0*/  SYNCS.PHASECHK.TRANS64.TRYWAIT P0, [R0+URZ], R3 ;  /* 0x00000003000075a7 */ /* 0x0022a400080011ff */
[----:B--2---:R-:W-:Y:S05]  /*9cc0*/  @!P0 NANOSLEEP.SYNCS 0x989680 ;  /* 0x009896800000895d */ /* 0x004fea0003900000 */
[----:B------:R-:W2:Y:S02]  /*9cd0*/  @!P0 SYNCS.PHASECHK.TRANS64 P0, [R0+URZ], R3 ;  /* 0x00000003000085a7 */ /* 0x000ea400080010ff */
[----:B--2---:R-:W-:Y:S05]  /*9ce0*/  @!P0 BRA `(.L_x_202) ;  /* 0xfffffffc00f08947 */ /* 0x004fea000383ffff */
[----:B------:R-:W-:Y:S05]  /*9cf0*/  BRA `(.L_x_203) ;  /* 0xffffffa000d07947 */ /* 0x000fea000383ffff */
.L_x_69:
[----:B------:R-:W-:-:S07]  /*9d00*/  MOV R0, UR5 ;  /* 0x0000000500007c02 */ /* 0x000fce0008000f00 */
.L_x_204:
[----:B-1----:R1:W2:Y:S02]  /*9d10*/  SYNCS.PHASECHK.TRANS64.TRYWAIT P0, [R0+URZ], R3 ;  /* 0x00000003000075a7 */ /* 0x0022a400080011ff */
[----:B--2---:R-:W-:Y:S05]  /*9d20*/  @!P0 NANOSLEEP.SYNCS 0x989680 ;  /* 0x009896800000895d */ /* 0x004fea0003900000 */
[----:B------:R-:W2:Y:S02]  /*9d30*/  @!P0 SYNCS.PHASECHK.TRANS64 P0, [R0+URZ], R3 ;  /* 0x00000003000085a7 */ /* 0x000ea400080010ff */
[----:B--2---:R-:W-:Y:S05]  /*9d40*/  @!P0 BRA `(.L_x_204) ;  /* 0xfffffffc00f08947 */ /* 0x004fea000383ffff */
[----:B------:R-:W-:Y:S05]  /*9d50*/  BRA `(.L_x_205) ;  /* 0xffffffa000e07947 */ /* 0x000fea000383ffff */
.L_x_70:
[----:B------:R-:W-:-:S07]  /*9d60*/  MOV R0, UR5 ;  /* 0x0000000500007c02 */ /* 0x000fce0008000f00 */
.L_x_206:
[----:B-1----:R1:W2:Y:S02]  /*9d70*/  SYNCS.PHASECHK.TRANS64.TRYWAIT P0, [R0+URZ], R3 ;  /* 0x00000003000075a7 */ /* 0x0022a400080011ff */
[----:B--2---:R-:W-:Y:S05]  /*9d80*/  @!P0 NANOSLEEP.SYNCS 0x989680 ;  /* 0x009896800000895d */ /* 0x004fea0003900000 */
[----:B------:R-:W2:Y:S02]  /*9d90*/  @!P0 SYNCS.PHASECHK.TRANS64 P0, [R0+URZ], R3 ;  /* 0x00000003000085a7 */ /* 0x000ea400080010ff */
[----:B--2---:R-:W-:Y:S05]  /*9da0*/  @!P0 BRA `(.L_x_206) ;  /* 0xfffffffc00f08947 */ /* 0x004fea000383ffff */
[----:B------:R-:W-:Y:S05]  /*9db0*/  BRA `(.L_x_207) ;  /* 0xffffffa000f07947 */ /* 0x000fea000383ffff */
.L_x_71:
[----:B------:R-:W-:-:S07]  /*9dc0*/  MOV R0, UR5 ;  /* 0x0000000500007c02 */ /* 0x000fce0008000f00 */
.L_x_208:
[----:B-1----:R1:W2:Y:S02]  /*9dd0*/  SYNCS.PHASECHK.TRANS64.TRYWAIT P0, [R0+URZ], R3 ;  /* 0x00000003000075a7 */ /* 0x0022a400080011ff */
[----:B--2---:R-:W-:Y:S05]  /*9de0*/  @!P0 NANOSLEEP.SYNCS 0x989680 ;  /* 0x009896800000895d */ /* 0x004fea0003900000 */
[----:B------:R-:W2:Y:S02]  /*9df0*/  @!P0 SYNCS.PHASECHK.TRANS64 P0, [R0+URZ], R3 ;  /* 0x00000003000085a7 */ /* 0x000ea400080010ff */
[----:B--2---:R-:W-:Y:S05]  /*9e00*/  @!P0 BRA `(.L_x_208) ;  /* 0xfffffffc00f08947 */ /* 0x004fea000383ffff */
[----:B------:R-:W-:Y:S05]  /*9e10*/  BRA `(.L_x_209) ;  /* 0xffffffa400007947 */ /* 0x000fea000383ffff */
.L_x_72:
[----:B------:R-:W-:-:S07]  /*9e20*/  MOV R0, UR5 ;  /* 0x0000000500007c02 */ /* 0x000fce0008000f00 */
.L_x_210:
[----:B-1----:R1:W2:Y:S02]  /*9e30*/  SYNCS.PHASECHK.TRANS64.TRYWAIT P0, [R0+URZ], R3 ;  /* 0x00000003000075a7 */ /* 0x0022a400080011ff */
[----:B--2---:R-:W-:Y:S05]  /*9e40*/  @!P0 NANOSLEEP.SYNCS 0x989680 ;  /* 0x009896800000895d */ /* 0x004fea0003900000 */
[----:B------:R-:W2:Y:S02]  /*9e50*/  @!P0 SYNCS.PHASECHK.TRANS64 P0, [R0+URZ], R3 ;  /* 0x00000003000085a7 */ /* 0x000ea400080010ff */
[----:B--2---:R-:W-:Y:S05]  /*9e60*/  @!P0 BRA `(.L_x_210) ;  /* 0xfffffffc00f08947 */ /* 0x004fea000383ffff */
[----:B------:R-:W-:Y:S05]  /*9e70*/  BRA `(.L_x_211) ;  /* 0xffffffa400107947 */ /* 0x000fea000383ffff */
.L_x_73:
[----:B------:R-:W-:-:S07]  /*9e80*/  MOV R0, UR5 ;  /* 0x0000000500007c02 */ /* 0x000fce0008000f00 */
.L_x_212:
[----:B-1----:R1:W2:Y:S02]  /*9e90*/  SYNCS.PHASECHK.TRANS64.TRYWAIT P0, [R0+URZ], R3 ;  /* 0x00000003000075a7 */ /* 0x0022a400080011ff */
[----:B--2---:R-:W-:Y:S05]  /*9ea0*/  @!P0 NANOSLEEP.SYNCS 0x989680 ;  /* 0x009896800000895d */ /* 0x004fea0003900000 */
[----:B------:R-:W2:Y:S02]  /*9eb0*/  @!P0 SYNCS.PHASECHK.TRANS64 P0, [R0+URZ], R3 ;  /* 0x00000003000085a7 */ /* 0x000ea400080010ff */
[----:B--2---:R-:W-:Y:S05]  /*9ec0*/  @!P0 BRA `(.L_x_212) ;  /* 0xfffffffc00f08947 */ /* 0x004fea000383ffff */
[----:B------:R-:W-:Y:S05]  /*9ed0*/  BRA `(.L_x_213) ;  /* 0xffffffa400207947 */ /* 0x000fea000383ffff */
.L_x_74:
[----:B------:R-:W-:-:S07]  /*9ee0*/  MOV R0, UR5 ;  /* 0x0000000500007c02 */ /* 0x000fce0008000f00 */
.L_x_214:
[----:B-1----:R1:W2:Y:S02]  /*9ef0*/  SYNCS.PHASECHK.TRANS64.TRYWAIT P0, [R0+URZ], R3 ;  /* 0x00000003000075a7 */ /* 0x0022a400080011ff */
[----:B--2---:R-:W-:Y:S05]  /*9f00*/  @!P0 NANOSLEEP.SYNCS 0x989680 ;  /* 0x009896800000895d */ /* 0x004fea0003900000 */
[----:B------:R-:W2:Y:S02]  /*9f10*/  @!P0 SYNCS.PHASECHK.TRANS64 P0, [R0+URZ], R3 ;  /* 0x00000003000085a7 */ /* 0x000ea400080010ff */
[----:B--2---:R-:W-:Y:S05]  /*9f20*/  @!P0 BRA `(.L_x_214) ;  /* 0xfffffffc00f08947 */ /* 0x004fea000383ffff */
[----:B------:R-:W-:Y:S05]  /*9f30*/  BRA `(.L_x_215) ;  /* 0xffffffa400307947 */ /* 0x000fea000383ffff */
.L_x_75:
[----:B------:R-:W-:-:S07]  /*9f40*/  MOV R0, UR5 ;  /* 0x0000000500007c02 */ /* 0x000fce0008000f00 */
.L_x_216:
[----:B-1----:R1:W2:Y:S02]  /*9f50*/  SYNCS.PHASECHK.TRANS64.TRYWAIT P0, [R0+URZ], R3 ;  /* 0x00000003000075a7 */ /* 0x0022a400080011ff */
[----:B--2---:R-:W-:Y:S05]  /*9f60*/  @!P0 NANOSLEEP.SYNCS 0x989680 ;  /* 0x009896800000895d */ /* 0x004fea0003900000 */
[----:B------:R-:W2:Y:S02]  /*9f70*/  @!P0 SYNCS.PHASECHK.TRANS64 P0, [R0+URZ], R3 ;  /* 0x00000003000085a7 */ /* 0x000ea400080010ff */
[----:B--2---:R-:W-:Y:S05]  /*9f80*/  @!P0 BRA `(.L_x_216) ;  /* 0xfffffffc00f08947 */ /* 0x004fea000383ffff */
[----:B------:R-:W-:Y:S05]  /*9f90*/  BRA `(.L_x_217) ;  /* 0xffffffa400407947 */ /* 0x000fea000383ffff */
.L_x_76:
[----:B------:R-:W-:-:S07]  /*9fa0*/  MOV R0, UR5 ;  /* 0x0000000500007c02 */ /* 0x000fce0008000f00 */
.L_x_218:
[----:B-1----:R1:W2:Y:S02]  /*9fb0*/  SYNCS.PHASECHK.TRANS64.TRYWAIT P0, [R0+URZ], R3 ;  /* 0x00000003000075a7 */ /* 0x0022a400080011ff */
[----:B--2---:R-:W-:Y:S05]  /*9fc0*/  @!P0 NANOSLEEP.SYNCS 0x989680 ;  /* 0x009896800000895d */ /* 0x004fea0003900000 */
[----:B------:R-:W2:Y:S02]  /*9fd0*/  @!P0 SYNCS.PHASECHK.TRANS64 P0, [R0+URZ], R3 ;  /* 0x00000003000085a7 */ /* 0x000ea400080010ff */
[----:B--2---:R-:W-:Y:S05]  /*9fe0*/  @!P0 BRA `(.L_x_218) ;  /* 0xfffffffc00f08947 */ /* 0x004fea000383ffff */
[----:B------:R-:W-:Y:S05]  /*9ff0*/  BRA `(.L_x_219) ;  /* 0xffffffa400507947 */ /* 0x000fea000383ffff */
.L_x_77:
[----:B------:R-:W-:-:S07]  /*a000*/  MOV R0, UR5 ;  /* 0x0000000500007c02 */ /* 0x000fce0008000f00 */
.L_x_220:
[----:B-1----:R1:W2:Y:S02]  /*a010*/  SYNCS.PHASECHK.TRANS64.TRYWAIT P0, [R0+URZ], R3 ;  /* 0x00000003000075a7 */ /* 0x0022a400080011ff */
[----:B--2---:R-:W-:Y:S05]  /*a020*/  @!P0 NANOSLEEP.SYNCS 0x989680 ;  /* 0x009896800000895d */ /* 0x004fea0003900000 */
[----:B------:R-:W2:Y:S02]  /*a030*/  @!P0 SYNCS.PHASECHK.TRANS64 P0, [R0+URZ], R3 ;  /* 0x00000003000085a7 */ /* 0x000ea400080010ff */
[----:B--2---:R-:W-:Y:S05]  /*a040*/  @!P0 BRA `(.L_x_220) ;  /* 0xfffffffc00f08947 */ /* 0x004fea000383ffff */
[----:B------:R-:W-:Y:S05]  /*a050*/  BRA `(.L_x_221) ;  /* 0xffffffa400607947 */ /* 0x000fea000383ffff */
.L_x_78:
[----:B------:R-:W-:-:S07]  /*a060*/  MOV R0, UR5 ;  /* 0x0000000500007c02 */ /* 0x000fce0008000f00 */
.L_x_222:
[----:B-1----:R1:W2:Y:S02]  /*a070*/  SYNCS.PHASECHK.TRANS64.TRYWAIT P0, [R0+URZ], R3 ;  /* 0x00000003000075a7 */ /* 0x0022a400080011ff */
[----:B--2---:R-:W-:Y:S05]  /*a080*/  @!P0 NANOSLEEP.SYNCS 0x989680 ;  /* 0x009896800000895d */ /* 0x004fea0003900000 */
[----:B------:R-:W2:Y:S02]  /*a090*/  @!P0 SYNCS.PHASECHK.TRANS64 P0, [R0+URZ], R3 ;  /* 0x00000003000085a7 */ /* 0x000ea400080010ff */
[----:B--2---:R-:W-:Y:S05]  /*a0a0*/  @!P0 BRA `(.L_x_222) ;  /* 0xfffffffc00f08947 */ /* 0x004fea000383ffff */
[----:B------:R-:W-:Y:S05]  /*a0b0*/  BRA `(.L_x_223) ;  /* 0xffffffa400707947 */ /* 0x000fea000383ffff */
.L_x_79:
[----:B------:R-:W-:-:S07]  /*a0c0*/  MOV R0, UR5 ;  /* 0x0000000500007c02 */ /* 0x000fce0008000f00 */
.L_x_224:
[----:B-1----:R1:W2:Y:S02]  /*a0d0*/  SYNCS.PHASECHK.TRANS64.TRYWAIT P0, [R0+URZ], R3 ;  /* 0x00000003000075a7 */ /* 0x0022a400080011ff */
[----:B--2---:R-:W-:Y:S05]  /*a0e0*/  @!P0 NANOSLEEP.SYNCS 0x989680 ;  /* 0x009896800000895d */ /* 0x004fea0003900000 */
[----:B------:R-:W2:Y:S02]  /*a0f0*/  @!P0 SYNCS.PHASECHK.TRANS64 P0, [R0+URZ], R3 ;  /* 0x00000003000085a7 */ /* 0x000ea400080010ff */
[----:B--2---:R-:W-:Y:S05]  /*a100*/  @!P0 BRA `(.L_x_224) ;  /* 0xfffffffc00f08947 */ /* 0x004fea000383ffff */
[----:B------:R-:W-:Y:S05]  /*a110*/  BRA `(.L_x_225) ;  /* 0xffffffa400807947 */ /* 0x000fea000383ffff */
.L_x_80:
[----:B------:R-:W-:-:S07]  /*a120*/  MOV R0, UR5 ;  /* 0x0000000500007c02 */ /* 0x000fce0008000f00 */
.L_x_226:
[----:B-1----:R1:W2:Y:S02]  /*a130*/  SYNCS.PHASECHK.TRANS64.TRYWAIT P0, [R0+URZ], R3 ;  /* 0x00000003000075a7 */ /* 0x0022a400080011ff */
[----:B--2---:R-:W-:Y:S05]  /*a140*/  @!P0 NANOSLEEP.SYNCS 0x989680 ;  /* 0x009896800000895d */ /* 0x004fea0003900000 */
[----:B------:R-:W2:Y:S02]  /*a150*/  @!P0 SYNCS.PHASECHK.TRANS64 P0, [R0+URZ], R3 ;  /* 0x00000003000085a7 */ /* 0x000ea400080010ff */
[----:B--2---:R-:W-:Y:S05]  /*a160*/  @!P0 BRA `(.L_x_226) ;  /* 0xfffffffc00f08947 */ /* 0x004fea000383ffff */
[----:B------:R-:W-:Y:S05]  /*a170*/  BRA `(.L_x_227) ;  /* 0xffffffa400907947 */ /* 0x000fea000383ffff */
.L_x_83:
[----:B------:R-:W-:-:S07]  /*a180*/  MOV R4, UR4 ;  /* 0x0000000400047c02 */ /* 0x000fce0008000f00 */
.L_x_228:
[----:B--2---:R2:W3:Y:S02]  /*a190*/  SYNCS.PHASECHK.TRANS64.TRYWAIT P1, [R4+URZ+0x2b8], R7 ;  /* 0x0002b807040075a7 */ /* 0x0044e400080211ff */
[----:B---3--:R-:W-:Y:S05]  /*a1a0*/  @!P1 NANOSLEEP.SYNCS 0x989680 ;  /* 0x009896800000995d */ /* 0x008fea0003900000 */
[----:B------:R-:W3:Y:S02]  /*a1b0*/  @!P1 SYNCS.PHASECHK.TRANS64 P1, [R4+URZ+0x2b8], R7 ;  /* 0x0002b807040095a7 */ /* 0x000ee400080210ff */
[----:B---3--:R-:W-:Y:S05]  /*a1c0*/  @!P1 BRA `(.L_x_228) ;  /* 0xfffffffc00f09947 */ /* 0x008fea000383ffff */
[----:B------:R-:W-:Y:S05]  /*a1d0*/  BRA `(.L_x_229) ;  /* 0xffffffa800007947 */ /* 0x000fea000383ffff */
.L_x_84:
[----:B--2---:R-:W-:-:S07]  /*a1e0*/  MOV R4, UR4 ;  /* 0x0000000400047c02 */ /* 0x004fce0008000f00 */
.L_x_230:
[----:B--2---:R2:W3:Y:S02]  /*a1f0*/  SYNCS.PHASECHK.TRANS64.TRYWAIT P1, [R4+URZ+0x2b0], R5 ;  /* 0x0002b005040075a7 */ /* 0x0044e400080211ff */
[----:B---3--:R-:W-:Y:S05]  /*a200*/  @!P1 NANOSLEEP.SYNCS 0x989680 ;  /* 0x009896800000995d */ /* 0x008fea0003900000 */
[----:B------:R-:W3:Y:S02]  /*a210*/  @!P1 SYNCS.PHASECHK.TRANS64 P1, [R4+URZ+0x2b0], R5 ;  /* 0x0002b005040095a7 */ /* 0x000ee400080210ff */
[----:B---3--:R-:W-:Y:S05]  /*a220*/  @!P1 BRA `(.L_x_230) ;  /* 0xfffffffc00f09947 */ /* 0x008fea000383ffff */
[----:B------:R-:W-:Y:S05]  /*a230*/  BRA `(.L_x_231) ;  /* 0xffffffa800087947 */ /* 0x000fea000383ffff */
.L_x_94:
[----:B--2---:R-:W-:-:S04]  /*a240*/  MOV R5, UR5 ;  /* 0x0000000500057c02 */ /* 0x004fc80008000f00 */
[----:B------:R2:W3:Y:S03]  /*a250*/  SYNCS.PHASECHK.TRANS64.TRYWAIT P0, [R5+URZ+0x8], R6 ;  /* 0x00000806050075a7 */ /* 0x0004e600080011ff */
[----:B---3--:R-:W-:Y:S05]  /*a260*/  @!P0 NANOSLEEP.SYNCS 0x989680 ;  /* 0x009896800000895d */ /* 0x008fea0003900000 */
[----:B------:R-:W3:Y:S02]  /*a270*/  @!P0 SYNCS.PHASECHK.TRANS64 P0, [R5+URZ+0x8], R6 ;  /* 0x00000806050085a7 */ /* 0x000ee400080010ff */
[----:B---3--:R-:W-:Y:S05]  /*a280*/  @!P0 BRA `(.L_x_94) ;  /* 0xfffffffc00ec8947 */ /* 0x008fea000383ffff */
[----:B------:R-:W-:Y:S05]  /*a290*/  BRA `(.L_x_93) ;  /* 0xffffffa800d47947 */ /* 0x000fea000383ffff */
.L_x_96:
[----:B------:R-:W-:Y:S01]  /*a2a0*/  BSSY B0, `(.L_x_232) ;  /* 0x0000006000007945 */ /* 0x000fe20003800000 */
[----:B------:R-:W-:-:S07]  /*a2b0*/  MOV R15, 0xffffffff ;  /* 0xffffffff000f7802 */ /* 0x000fce0000000f00 */
[----:B-12--5:R-:W-:Y:S05]  /*a2c0*/  WARPSYNC.COLLECTIVE R15, `(.L_x_233) ;  /* 0x000000000f0c7348 */ /* 0x026fea0003c00000 */
[----:B------:R-:W-:Y:S02]  /*a2d0*/  ELECT P6, UR79, PT ;  /* 0x00000000004f782f */ /* 0x000fe400038c0000 */
[----:B------:R-:W-:Y:S01]  /*a2e0*/  MOV R14, UR79 ;  /* 0x0000004f000e7c02 */ /* 0x000fe20008000f00 */
[----:B-12--5:R-:W-:Y:S10]  /*a2f0*/  ENDCOLLECTIVE ;  /* 0x000000000000791b */ /* 0x026ff40003800000 */
.L_x_233:
[----:B------:R-:W-:Y:S05]  /*a300*/  BSYNC B0 ;  /* 0x0000000000007941 */ /* 0x000fea0003800000 */
.L_x_232:
[----:B------:R-:W-:Y:S01]  /*a310*/  PLOP3.LUT P0, PT, P6, PT, PT, 0x80, 0x8 ;  /* 0x000000000008781c */ /* 0x000fe2000370f070 */
[----:B------:R-:W-:-:S12]  /*a320*/  BRA `(.L_x_234) ;  /* 0xffffffac00007947 */ /* 0x000fd8000383ffff */
.L_x_98:
[----:B--2---:R-:W-:-:S04]  /*a330*/  MOV R3, UR5 ;  /* 0x0000000500037c02 */ /* 0x004fc80008000f00 */
[----:B------:R2:W3:Y:S03]  /*a340*/  SYNCS.PHASECHK.TRANS64.TRYWAIT P0, [R3+URZ+0x8], R4 ;  /* 0x00000804030075a7 */ /* 0x0004e600080011ff */
[----:B---3--:R-:W-:Y:S05]  /*a350*/  @!P0 NANOSLEEP.SYNCS 0x989680 ;  /* 0x009896800000895d */ /* 0x008fea0003900000 */
[----:B------:R-:W3:Y:S02]  /*a360*/  @!P0 SYNCS.PHASECHK.TRANS64 P0, [R3+URZ+0x8], R4 ;  /* 0x00000804030085a7 */ /* 0x000ee400080010ff */
[----:B---3--:R-:W-:Y:S05]  /*a370*/  @!P0 BRA `(.L_x_98) ;  /* 0xfffffffc00ec8947 */ /* 0x008fea000383ffff */
[----:B------:R-:W-:Y:S05]  /*a380*/  BRA `(.L_x_97) ;  /* 0xffffffac00047947 */ /* 0x000fea000383ffff */
.L_x_99:
[----:B------:R-:W-:-:S07]  /*a390*/  MOV R4, UR14 ;  /* 0x0000000e00047c02 */ /* 0x000fce0008000f00 */
.L_x_235:
[----:B-1----:R1:W2:Y:S02]  /*a3a0*/  SYNCS.PHASECHK.TRANS64.TRYWAIT P0, [R4+URZ+0x2b0], R5 ;  /* 0x0002b005040075a7 */ /* 0x0022a400080011ff */
[----:B--2---:R-:W-:Y:S05]  /*a3b0*/  @!P0 NANOSLEEP.SYNCS 0x989680 ;  /* 0x009896800000895d */ /* 0x004fea0003900000 */
[----:B------:R-:W2:Y:S02]  /*a3c0*/  @!P0 SYNCS.PHASECHK.TRANS64 P0, [R4+URZ+0x2b0], R5 ;  /* 0x0002b005040085a7 */ /* 0x000ea400080010ff */
[----:B--2---:R-:W-:Y:S05]  /*a3d0*/  @!P0 BRA `(.L_x_235) ;  /* 0xfffffffc00f08947 */ /* 0x004fea000383ffff */
[----:B------:R-:W-:Y:S05]  /*a3e0*/  BRA `(.L_x_236) ;  /* 0xffffffac00e47947 */ /* 0x000fea000383ffff */
.L_x_101:
[----:B------:R-:W-:-:S07]  /*a3f0*/  MOV R4, UR19 ;  /* 0x0000001300047c02 */ /* 0x000fce0008000f00 */
.L_x_237:
[----:B-1----:R1:W2:Y:S02]  /*a400*/  SYNCS.PHASECHK.TRANS64.TRYWAIT P0, [R4+URZ+0x2d0], R5 ;  /* 0x0002d005040075a7 */ /* 0x0022a400080011ff */
[----:B--2---:R-:W-:Y:S05]  /*a410*/  @!P0 NANOSLEEP.SYNCS 0x989680 ;  /* 0x009896800000895d */ /* 0x004fea0003900000 */
[----:B------:R-:W2:Y:S02]  /*a420*/  @!P0 SYNCS.PHASECHK.TRANS64 P0, [R4+URZ+0x2d0], R5 ;  /* 0x0002d005040085a7 */ /* 0x000ea400080010ff */
[----:B--2---:R-:W-:Y:S05]  /*a430*/  @!P0 BRA `(.L_x_237) ;  /* 0xfffffffc00f08947 */ /* 0x004fea000383ffff */
[----:B------:R-:W-:Y:S05]  /*a440*/  BRA `(.L_x_100) ;  /* 0xffffffb000047947 */ /* 0x000fea000383ffff */
.L_x_105:
[----:B-1----:R-:W-:Y:S07]  /*a450*/  MOV R4, UR11 ;  /* 0x0000000b00047c02 */ /* 0x002fee0008000f00 */
.L_x_238:
[----:B-1----:R1:W2:Y:S02]  /*a460*/  SYNCS.PHASECHK.TRANS64.TRYWAIT P0, [R4+URZ], R7 ;  /* 0x00000007040075a7 */ /* 0x0022a400080011ff */
[----:B--2---:R-:W-:Y:S05]  /*a470*/  @!P0 NANOSLEEP.SYNCS 0x989680 ;  /* 0x009896800000895d */ /* 0x004fea0003900000 */
[----:B------:R-:W2:Y:S02]  /*a480*/  @!P0 SYNCS.PHASECHK.TRANS64 P0, [R4+URZ], R7 ;  /* 0x00000007040085a7 */ /* 0x000ea400080010ff */
[----:B--2---:R-:W-:Y:S05]  /*a490*/  @!P0 BRA `(.L_x_238) ;  /* 0xfffffffc00f08947 */ /* 0x004fea000383ffff */
[----:B------:R-:W-:Y:S05]  /*a4a0*/  BRA `(.L_x_104) ;  /* 0xffffffb000287947 */ /* 0x000fea000383ffff */
.L_x_109:
[----:B--2---:R-:W-:-:S07]  /*a4b0*/  MOV R0, UR4 ;  /* 0x0000000400007c02 */ /* 0x004fce0008000f00 */
.L_x_239:
[----:B-1----:R1:W2:Y:S02]  /*a4c0*/  SYNCS.PHASECHK.TRANS64.TRYWAIT P0, [R0+URZ], R5 ;  /* 0x00000005000075a7 */ /* 0x0022a400080011ff */
[----:B--2---:R-:W-:Y:S05]  /*a4d0*/  @!P0 NANOSLEEP.SYNCS 0x989680 ;  /* 0x009896800000895d */ /* 0x004fea0003900000 */
[----:B------:R-:W2:Y:S02]  /*a4e0*/  @!P0 SYNCS.PHASECHK.TRANS64 P0, [R0+URZ], R5 ;  /* 0x00000005000085a7 */ /* 0x000ea400080010ff */
[----:B--2---:R-:W-:Y:S05]  /*a4f0*/  @!P0 BRA `(.L_x_239) ;  /* 0xfffffffc00f08947 */ /* 0x004fea000383ffff */
[----:B------:R-:W-:Y:S05]  /*a500*/  BRA `(.L_x_240) ;  /* 0xffffffb000dc7947 */ /* 0x000fea000383ffff */
.L_x_112:
[----:B------:R-:W-:-:S07]  /*a510*/  MOV R0, UR14 ;  /* 0x0000000e00007c02 */ /* 0x000fce0008000f00 */
.L_x_241:
[----:B-1----:R1:W2:Y:S02]  /*a520*/  SYNCS.PHASECHK.TRANS64.TRYWAIT P1, [R0+URZ+0x2e0], R5 ;  /* 0x0002e005000075a7 */ /* 0x0022a400080211ff */
[----:B--2---:R-:W-:Y:S05]  /*a530*/  @!P1 NANOSLEEP.SYNCS 0x989680 ;  /* 0x009896800000995d */ /* 0x004fea0003900000 */
[----:B------:R-:W2:Y:S02]  /*a540*/  @!P1 SYNCS.PHASECHK.TRANS64 P1, [R0+URZ+0x2e0], R5 ;  /* 0x0002e005000095a7 */ /* 0x000ea400080210ff */
[----:B--2---:R-:W-:Y:S05]  /*a550*/  @!P1 BRA `(.L_x_241) ;  /* 0xfffffffc00f09947 */ /* 0x004fea000383ffff */
[----:B------:R-:W-:Y:S05]  /*a560*/  BRA `(.L_x_242) ;  /* 0xffffffb400287947 */ /* 0x000fea000383ffff */
.L_x_117:
[----:B------:R-:W-:Y:S07]  /*a570*/  MOV R0, UR19 ;  /* 0x0000001300007c02 */ /* 0x000fee0008000f00 */
.L_x_243:
[----:B-1----:R1:W2:Y:S02]  /*a580*/  SYNCS.PHASECHK.TRANS64.TRYWAIT P0, [R0+URZ+0x2b0], R3 ;  /* 0x0002b003000075a7 */ /* 0x0022a400080011ff */
[----:B--2---:R-:W-:Y:S05]  /*a590*/  @!P0 NANOSLEEP.SYNCS 0x989680 ;  /* 0x009896800000895d */ /* 0x004fea0003900000 */
[----:B------:R-:W2:Y:S02]  /*a5a0*/  @!P0 SYNCS.PHASECHK.TRANS64 P0, [R0+URZ+0x2b0], R3 ;  /* 0x0002b003000085a7 */ /* 0x000ea400080010ff */
[----:B--2---:R-:W-:Y:S05]  /*a5b0*/  @!P0 BRA `(.L_x_243) ;  /* 0xfffffffc00f08947 */ /* 0x004fea000383ffff */
[----:B------:R-:W-:Y:S05]  /*a5c0*/  BRA `(.L_x_244) ;  /* 0xffffffb800547947 */ /* 0x000fea000383ffff */
.L_x_120:
[----:B------:R-:W-:Y:S07]  /*a5d0*/  MOV R0, UR19 ;  /* 0x0000001300007c02 */ /* 0x000fee0008000f00 */
.L_x_245:
[----:B-1----:R1:W2:Y:S02]  /*a5e0*/  SYNCS.PHASECHK.TRANS64.TRYWAIT P0, [R0+URZ+0x2a8], R9 ;  /* 0x0002a809000075a7 */ /* 0x0022a400080011ff */
[----:B--2---:R-:W-:Y:S05]  /*a5f0*/  @!P0 NANOSLEEP.SYNCS 0x989680 ;  /* 0x009896800000895d */ /* 0x004fea0003900000 */
[----:B------:R-:W2:Y:S02]  /*a600*/  @!P0 SYNCS.PHASECHK.TRANS64 P0, [R0+URZ+0x2a8], R9 ;  /* 0x0002a809000085a7 */ /* 0x000ea400080010ff */
[----:B--2---:R-:W-:Y:S05]  /*a610*/  @!P0 BRA `(.L_x_245) ;  /* 0xfffffffc00f08947 */ /* 0x004fea000383ffff */
[----:B------:R-:W-:Y:S05]  /*a620*/  BRA `(.L_x_119) ;  /* 0xffffffbc00b47947 */ /* 0x000fea000383ffff */
.L_x_123:
[----:B-1----:R-:W-:Y:S07]  /*a630*/  MOV R0, UR19 ;  /* 0x0000001300007c02 */ /* 0x002fee0008000f00 */
.L_x_246:
[----:B-1----:R1:W2:Y:S02]  /*a640*/  SYNCS.PHASECHK.TRANS64.TRYWAIT P2, [R0+URZ+0x298], R3 ;  /* 0x00029803000075a7 */ /* 0x0022a400080411ff */
[----:B--2---:R-:W-:Y:S05]  /*a650*/  @!P2 NANOSLEEP.SYNCS 0x989680 ;  /* 0x009896800000a95d */ /* 0x004fea0003900000 */
[----:B------:R-:W2:Y:S02]  /*a660*/  @!P2 SYNCS.PHASECHK.TRANS64 P2, [R0+URZ+0x298], R3 ;  /* 0x000298030000a5a7 */ /* 0x000ea400080410ff */
[----:B--2---:R-:W-:Y:S05]  /*a670*/  @!P2 BRA `(.L_x_246) ;  /* 0xfffffffc00f0a947 */ /* 0x004fea000383ffff */
[----:B------:R-:W-:Y:S05]  /*a680*/  BRA `(.L_x_247) ;  /* 0xffffffc000107947 */ /* 0x000fea000383ffff */
.L_x_126:
[----:B------:R-:W-:Y:S07]  /*a690*/  MOV R0, UR44 ;  /* 0x0000002c00007c02 */ /* 0x000fee0008000f00 */
.L_x_248:
[----:B-1----:R1:W2:Y:S02]  /*a6a0*/  SYNCS.PHASECHK.TRANS64.TRYWAIT P0, [R0+URZ+0x2b0], R3 ;  /* 0x0002b003000075a7 */ /* 0x0022a400080011ff */
[----:B--2---:R-:W-:Y:S05]  /*a6b0*/  @!P0 NANOSLEEP.SYNCS 0x989680 ;  /* 0x009896800000895d */ /* 0x004fea0003900000 */
[----:B------:R-:W2:Y:S02]  /*a6c0*/  @!P0 SYNCS.PHASECHK.TRANS64 P0, [R0+URZ+0x2b0], R3 ;  /* 0x0002b003000085a7 */ /* 0x000ea400080010ff */
[----:B--2---:R-:W-:Y:S05]  /*a6d0*/  @!P0 BRA `(.L_x_248) ;  /* 0xfffffffc00f08947 */ /* 0x004fea000383ffff */
[----:B------:R-:W-:Y:S05]  /*a6e0*/  BRA `(.L_x_249) ;  /* 0xffffffc4008c7947 */ /* 0x000fea000383ffff */
.L_x_137:
[----:B-1----:R-:W-:Y:S04]  /*a6f0*/  MOV R2, UR44 ;  /* 0x0000002c00027c02 */ /* 0x002fe80008000f00 */
[----:B------:R1:W2:Y:S03]  /*a700*/  SYNCS.PHASECHK.TRANS64.TRYWAIT P1, [R2+URZ+0x290], R3 ;  /* 0x00029003020075a7 */ /* 0x0002a600080211ff */
[----:B--2---:R-:W-:Y:S05]  /*a710*/  @!P1 NANOSLEEP.SYNCS 0x989680 ;  /* 0x009896800000995d */ /* 0x004fea0003900000 */
[----:B------:R-:W2:Y:S02]  /*a720*/  @!P1 SYNCS.PHASECHK.TRANS64 P1, [R2+URZ+0x290], R3 ;  /* 0x00029003020095a7 */ /* 0x000ea400080210ff */
[----:B--2---:R-:W-:Y:S05]  /*a730*/  @!P1 BRA `(.L_x_137) ;  /* 0xfffffffc00ec9947 */ /* 0x004fea000383ffff */
[----:B------:R-:W-:Y:S05]  /*a740*/  BRA `(.L_x_136) ;  /* 0xffffffd000e87947 */ /* 0x000fea000383ffff */
.L_x_139:
[----:B------:R1:W1:Y:S02]  /*a750*/  SYNCS.PHASECHK.TRANS64.TRYWAIT P1, [R165+URZ+0x2c0], R0 ;  /* 0x0002c000a50075a7 */ /* 0x00026400080211ff */
[----:B-1----:R-:W-:Y:S05]  /*a760*/  @!P1 NANOSLEEP.SYNCS 0x989680 ;  /* 0x009896800000995d */ /* 0x002fea0003900000 */
[----:B------:R-:W1:Y:S02]  /*a770*/  @!P1 SYNCS.PHASECHK.TRANS64 P1, [R165+URZ+0x2c0], R0 ;  /* 0x0002c000a50095a7 */ /* 0x000e6400080210ff */
[----:B-1----:R-:W-:Y:S05]  /*a780*/  @!P1 BRA `(.L_x_139) ;  /* 0xfffffffc00f09947 */ /* 0x002fea000383ffff */
[----:B------:R-:W-:Y:S05]  /*a790*/  BRA `(.L_x_138) ;  /* 0xffffffd400307947 */ /* 0x000fea000383ffff */
        .weak           $__internal_0_$__cuda_sm10x_tcgen05_guardrail_trap_col_being_dealloced_not_returned_by_alloc
        .type           $__internal_0_$__cuda_sm10x_tcgen05_guardrail_trap_col_being_dealloced_not_returned_by_alloc,@function
        .size           $__internal_0_$__cuda_sm10x_tcgen05_guardrail_trap_col_being_dealloced_not_returned_by_alloc,($__internal_1_$__cuda_sm10x_tcgen05_guardrail_trap_phase_invalid_during_alloc - $__internal_0_$__cuda_sm10x_tcgen05_guardrail_trap_col_being_dealloced_not_returned_by_alloc)
$__internal_0_$__cuda_sm10x_tcgen05_guardrail_trap_col_being_dealloced_not_returned_by_alloc:
[----:B------:R-:W-:Y:S05]  /*a7a0*/  BPT.TRAP 0x1 ;  /* 0x000000040000795c */ /* 0x000fea0000300000 */
[----:B------:R-:W-:-:S04]  /*a7b0*/  HFMA2 R3, -RZ, RZ, 0, 0 ;  /* 0x00000000ff037431 */ /* 0x000fc800000001ff */
[----:B------:R-:W-:Y:S05]  /*a7c0*/  RET.REL.NODEC R2 `(_ZN7cutlass13device_kernelINS_4conv6kernel13ConvUniversalINS1_16ConvProblemShapeILNS1_8OperatorE1ELi2EEENS1_10collective14CollectiveConvINS1_47MainloopSm100TmaUmmaWarpSpecializedImplicitGemmILS5_1ELi41ELi2ELi1ELi2EN4cute5tupleIJNSA_1CILi2EEENSC_ILi1EEESE_EEEEENSB_IJNSC_ILi256EEENSC_ILi64EEENSB_IJNSC_ILi32EEEEEEEEENS_12float_e4m3_tESM_NSA_8TiledMMAINSA_8MMA_AtomIJNSA_10MMA_TraitsINSA_25SM100_MMA_F8F6F4_2x1SM_SSEJSM_SM_fSH_SI_NSA_17integral_constantINSA_4UMMA5MajorELST_0EEENSR_IST_LST_1EEENSR_INSS_7ScaleInELSW_0EEESX_EEEEEENSA_6LayoutINSB_IJSE_SE_SE_EEENSB_IJNSC_ILi0EEES12_S12_EEEEENSB_IJNSA_10UnderscoreES15_S15_EEEEENS7_6detail27Sm100ImplicitGemmTileTraitsINSA_25SM100_TMA_2SM_LOAD_IM2COLENSA_14ComposedLayoutINSA_7SwizzleILi1ELi4ELi3EEENSA_18smem_ptr_flag_bitsILi8EEENS10_INSB_IJNSC_ILi8EEESJ_EEENSB_IJSJ_SE_EEEEEEEvEENS19_INSA_18SM100_TMA_2SM_LOADENS1B_IS1D_S1F_NS10_INSB_IJSJ_S1G_EEENSB_IJSE_SJ_EEEEEEEvEEEENS_8epilogue10collective18CollectiveEpilogueINS1T_23Sm100TmaWarpSpecializedILi1ELi1ELi64ELb0ELb0EEEJNSB_IJNSC_ILi128EEESI_SK_EEENSB_IJNS10_IS1Y_SE_EENS10_ISI_SE_EEEEESM_NSB_IJNSB_IJlllEEESE_S12_EEESM_S24_NS1T_6fusion15FusionCallbacksIS1X_NS25_17LinearCombinationISM_fSM_fLNS_15FloatRoundStyleE2EEES1Z_S22_JEEENSA_5SM1004TMEM4LOAD26SM100_TMEM_LOAD_32dp32b64xENSA_20SM90_TMA_LOAD_IM2COLENS1B_INS1C_ILi2ELi4ELi3EEES1F_NS10_INSB_IJS1G_SI_EEENSB_IJSI_SE_EEEEEEENSA_39AutoVectorizingCopyWithAssumedAlignmentILi128EEENSA_21SM90_TMA_STORE_IM2COLES2K_S2M_S2M_EEEvvEEEEvNT_6ParamsE) ;  /* 0xffffff58020c7950 */ /* 0x000fea0003c3ffff */
        .weak           $__internal_1_$__cuda_sm10x_tcgen05_guardrail_trap_phase_invalid_during_alloc
        .type           $__internal_1_$__cuda_sm10x_tcgen05_guardrail_trap_phase_invalid_during_alloc,@function
        .size           $__internal_1_$__cuda_sm10x_tcgen05_guardrail_trap_phase_invalid_during_alloc,($__internal_2_$__cuda_sm10x_tcgen05_guardrail_trap_unallocated_columns_being_dealloced - $__internal_1_$__cuda_sm10x_tcgen05_guardrail_trap_phase_invalid_during_alloc)
$__internal_1_$__cuda_sm10x_tcgen05_guardrail_trap_phase_invalid_during_alloc:
[----:B------:R-:W-:Y:S05]  /*a7d0*/  BPT.TRAP 0x1 ;  /* 0x000000040000795c */ /* 0x000fea0000300000 */
[----:B------:R-:W-:-:S04]  /*a7e0*/  MOV R5, 0x0 ;  /* 0x0000000000057802 */ /* 0x000fc80000000f00 */
[----:B------:R-:W-:Y:S05]  /*a7f0*/  RET.REL.NODEC R4 `(_ZN7cutlass13device_kernelINS_4conv6kernel13ConvUniversalINS1_16ConvProblemShapeILNS1_8OperatorE1ELi2EEENS1_10collective14CollectiveConvINS1_47MainloopSm100TmaUmmaWarpSpecializedImplicitGemmILS5_1ELi41ELi2ELi1ELi2EN4cute5tupleIJNSA_1CILi2EEENSC_ILi1EEESE_EEEEENSB_IJNSC_ILi256EEENSC_ILi64EEENSB_IJNSC_ILi32EEEEEEEEENS_12float_e4m3_tESM_NSA_8TiledMMAINSA_8MMA_AtomIJNSA_10MMA_TraitsINSA_25SM100_MMA_F8F6F4_2x1SM_SSEJSM_SM_fSH_SI_NSA_17integral_constantINSA_4UMMA5MajorELST_0EEENSR_IST_LST_1EEENSR_INSS_7ScaleInELSW_0EEESX_EEEEEENSA_6LayoutINSB_IJSE_SE_SE_EEENSB_IJNSC_ILi0EEES12_S12_EEEEENSB_IJNSA_10UnderscoreES15_S15_EEEEENS7_6detail27Sm100ImplicitGemmTileTraitsINSA_25SM100_TMA_2SM_LOAD_IM2COLENSA_14ComposedLayoutINSA_7SwizzleILi1ELi4ELi3EEENSA_18smem_ptr_flag_bitsILi8EEENS10_INSB_IJNSC_ILi8EEESJ_EEENSB_IJSJ_SE_EEEEEEEvEENS19_INSA_18SM100_TMA_2SM_LOADENS1B_IS1D_S1F_NS10_INSB_IJSJ_S1G_EEENSB_IJSE_SJ_EEEEEEEvEEEENS_8epilogue10collective18CollectiveEpilogueINS1T_23Sm100TmaWarpSpecializedILi1ELi1ELi64ELb0ELb0EEEJNSB_IJNSC_ILi128EEESI_SK_EEENSB_IJNS10_IS1Y_SE_EENS10_ISI_SE_EEEEESM_NSB_IJNSB_IJlllEEESE_S12_EEESM_S24_NS1T_6fusion15FusionCallbacksIS1X_NS25_17LinearCombinationISM_fSM_fLNS_15FloatRoundStyleE2EEES1Z_S22_JEEENSA_5SM1004TMEM4LOAD26SM100_TMEM_LOAD_32dp32b64xENSA_20SM90_TMA_LOAD_IM2COLENS1B_INS1C_ILi2ELi4ELi3EEES1F_NS10_INSB_IJS1G_SI_EEENSB_IJSI_SE_EEEEEEENSA_39AutoVectorizingCopyWithAssumedAlignmentILi128EEENSA_21SM90_TMA_STORE_IM2COLES2K_S2M_S2M_EEEvvEEEEvNT_6ParamsE) ;  /* 0xffffff5804007950 */ /* 0x000fea0003c3ffff */
        .weak           $__internal_2_$__cuda_sm10x_tcgen05_guardrail_trap_unallocated_columns_being_dealloced
        .type           $__internal_2_$__cuda_sm10x_tcgen05_guardrail_trap_unallocated_columns_being_dealloced,@function
        .size           $__internal_2_$__cuda_sm10x_tcgen05_guardrail_trap_unallocated_columns_being_dealloced,(.L_x_251 - $__internal_2_$__cuda_sm10x_tcgen05_guardrail_trap_unallocated_columns_being_dealloced)
$__internal_2_$__cuda_sm10x_tcgen05_guardrail_trap_unallocated_columns_being_dealloced:
[----:B------:R-:W-:Y:S05]  /*a800*/  BPT.TRAP 0x1 ;  /* 0x000000040000795c */ /* 0x000fea0000300000 */
[----:B------:R-:W-:-:S04]  /*a810*/  HFMA2 R3, -RZ, RZ, 0, 0 ;  /* 0x00000000ff037431 */ /* 0x000fc800000001ff */
[----:B------:R-:W-:Y:S05]  /*a820*/  RET.REL.NODEC R2 `(_ZN7cutlass13device_kernelINS_4conv6kernel13ConvUniversalINS1_16ConvProblemShapeILNS1_8OperatorE1ELi2EEENS1_10collective14CollectiveConvINS1_47MainloopSm100TmaUmmaWarpSpecializedImplicitGemmILS5_1ELi41ELi2ELi1ELi2EN4cute5tupleIJNSA_1CILi2EEENSC_ILi1EEESE_EEEEENSB_IJNSC_ILi256EEENSC_ILi64EEENSB_IJNSC_ILi32EEEEEEEEENS_12float_e4m3_tESM_NSA_8TiledMMAINSA_8MMA_AtomIJNSA_10MMA_TraitsINSA_25SM100_MMA_F8F6F4_2x1SM_SSEJSM_SM_fSH_SI_NSA_17integral_constantINSA_4UMMA5MajorELST_0EEENSR_IST_LST_1EEENSR_INSS_7ScaleInELSW_0EEESX_EEEEEENSA_6LayoutINSB_IJSE_SE_SE_EEENSB_IJNSC_ILi0EEES12_S12_EEEEENSB_IJNSA_10UnderscoreES15_S15_EEEEENS7_6detail27Sm100ImplicitGemmTileTraitsINSA_25SM100_TMA_2SM_LOAD_IM2COLENSA_14ComposedLayoutINSA_7SwizzleILi1ELi4ELi3EEENSA_18smem_ptr_flag_bitsILi8EEENS10_INSB_IJNSC_ILi8EEESJ_EEENSB_IJSJ_SE_EEEEEEEvEENS19_INSA_18SM100_TMA_2SM_LOADENS1B_IS1D_S1F_NS10_INSB_IJSJ_S1G_EEENSB_IJSE_SJ_EEEEEEEvEEEENS_8epilogue10collective18CollectiveEpilogueINS1T_23Sm100TmaWarpSpecializedILi1ELi1ELi64ELb0ELb0EEEJNSB_IJNSC_ILi128EEESI_SK_EEENSB_IJNS10_IS1Y_SE_EENS10_ISI_SE_EEEEESM_NSB_IJNSB_IJlllEEESE_S12_EEESM_S24_NS1T_6fusion15FusionCallbacksIS1X_NS25_17LinearCombinationISM_fSM_fLNS_15FloatRoundStyleE2EEES1Z_S22_JEEENSA_5SM1004TMEM4LOAD26SM100_TMEM_LOAD_32dp32b64xENSA_20SM90_TMA_LOAD_IM2COLENS1B_INS1C_ILi2ELi4ELi3EEES1F_NS10_INSB_IJS1G_SI_EEENSB_IJSI_SE_EEEEEEENSA_39AutoVectorizingCopyWithAssumedAlignmentILi128EEENSA_21SM90_TMA_STORE_IM2COLES2K_S2M_S2M_EEEvvEEEEvNT_6ParamsE) ;  /* 0xffffff5402f47950 */ /* 0x000fea0003c3ffff */
.L_x_250:
[----:B------:R-:W-:-:S00]  /*a830*/  BRA `(.L_x_250) ;  /* 0xfffffffc00fc7947 */ /* 0x000fc0000383ffff */
[----:B------:R-:W-:-:S00]  /*a840*/  NOP ;  /* 0x0000000000007918 */ /* 0x000fc00000000000 */
        /* <DEDUP_REMOVED lines=11> */
.L_x_251:


//--------------------- .nv.global.init           --------------------------
	.section	.nv.global.init,"aw",@progbits
.nv.global.init:
	.type		$str$29,@object
	.size		$str$29,($str$30 - $str$29)
$str$29:
        /*0000*/ 	.byte	0x28, 0x61, 0x64, 0x64, 0x72, 0x65, 0x73, 0x73, 0x20, 0x26, 0x20, 0x6d, 0x61, 0x73, 0x6b, 0x29
        /*0010*/ 	.byte	0x20, 0x3d, 0x3d, 0x20, 0x30, 0x00
	.type		$str$30,@object
	.size		$str$30,($str$28 - $str$30)
$str$30:
        /*0016*/ 	.byte	0x2f, 0x74, 0x6d, 0x70, 0x2f, 0x63, 0x75, 0x74, 0x6c, 0x61, 0x73, 0x73, 0x5f, 0x73, 0x77, 0x65
        /*0026*/ 	.byte	0x65, 0x70, 0x5f, 0x73, 0x72, 0x63, 0x2f, 0x69, 0x6e, 0x63, 0x6c, 0x75, 0x64, 0x65, 0x2f, 0x63
        /*0036*/ 	.byte	0x75, 0x74, 0x65, 0x2f, 0x70, 0x6f, 0x69, 0x6e, 0x74, 0x65, 0x72, 0x5f, 0x66, 0x6c, 0x61, 0x67
        /*0046*/ 	.byte	0x67, 0x65, 0x64, 0x2e, 0x68, 0x70, 0x70, 0x00
	.type		$str$28,@object
	.size		$str$28,($str$27 - $str$28)
$str$28:
        /*004e*/ 	.byte	0x2f, 0x74, 0x6d, 0x70, 0x2f, 0x63, 0x75, 0x74, 0x6c, 0x61, 0x73, 0x73, 0x5f, 0x73, 0x77, 0x65
        /*005e*/ 	.byte	0x65, 0x70, 0x5f, 0x73, 0x72, 0x63, 0x2f, 0x69, 0x6e, 0x63, 0x6c, 0x75, 0x64, 0x65, 0x2f, 0x63
        /*006e*/ 	.byte	0x75, 0x74, 0x65, 0x2f, 0x61, 0x74, 0x6f, 0x6d, 0x2f, 0x63, 0x6f, 0x70, 0x79, 0x5f, 0x74, 0x72
        /*007e*/ 	.byte	0x61, 0x69, 0x74, 0x73, 0x5f, 0x73, 0x6d, 0x31, 0x30, 0x30, 0x2e, 0x68, 0x70, 0x70, 0x00
	.type		$str$27,@object
	.size		$str$27,(__unnamed_1 - $str$27)
$str$27:
        /*008d*/ 	.byte	0x28, 0x28, 0x75, 0x69, 0x6e, 0x74, 0x33, 0x32, 0x5f, 0x74, 0x28, 0x74, 0x68, 0x72, 0x65, 0x61
        /*009d*/ 	.byte	0x64, 0x49, 0x64, 0x78, 0x2e, 0x78, 0x29, 0x20, 0x2f, 0x20, 0x33, 0x32, 0x29, 0x20, 0x25, 0x20
        /*00ad*/ 	.byte	0x34, 0x29, 0x20, 0x3d, 0x3d, 0x20, 0x28, 0x28, 0x28, 0x74, 0x6d, 0x65, 0x6d, 0x5f, 0x61, 0x64
        /*00bd*/ 	.byte	0x64, 0x72, 0x20, 0x3e, 0x3e, 0x20, 0x31, 0x36, 0x29, 0x20, 0x2f, 0x20, 0x33, 0x32, 0x29, 0x20
        /*00cd*/ 	.byte	0x25, 0x20, 0x34, 0x29, 0x00
	.type		__unnamed_1,@object
	.size		__unnamed_1,(__unnamed_2 - __unnamed_1)
__unnamed_1:
        /*00d2*/ 	.byte	0x61, 0x75, 0x74, 0x6f, 0x20, 0x63, 0x75, 0x74, 0x65, 0x3a, 0x3a, 0x61, 0x73, 0x5f, 0x70, 0x6f
        /* <DEDUP_REMOVED lines=24> */
        /*0262*/ 	.byte	0x43, 0x3c, 0x38, 0x31, 0x39, 0x32, 0x3e, 0x3e, 0x3e, 0x3e, 0x5d, 0x00
	.type		__unnamed_2,@object
	.size		__unnamed_2,(.L_2 - __unnamed_2)
__unnamed_2:
        /* <DEDUP_REMOVED lines=42> */
        /*050e*/ 	.byte	0x3e, 0x3e, 0x3e, 0x3e, 0x5d, 0x00
.L_2:


//--------------------- .nv.shared._ZN7cutlass13device_kernelINS_4conv6kernel13ConvUniversalINS1_16ConvProblemShapeILNS1_8OperatorE1ELi2EEENS1_10collective14CollectiveConvINS1_47MainloopSm100TmaUmmaWarpSpecializedImplicitGemmILS5_1ELi41ELi2ELi1ELi2EN4cute5tupleIJNSA_1CILi2EEENSC_ILi1EEESE_EEEEENSB_IJNSC_ILi256EEENSC_ILi64EEENSB_IJNSC_ILi32EEEEEEEEENS_12float_e4m3_tESM_NSA_8TiledMMAINSA_8MMA_AtomIJNSA_10MMA_TraitsINSA_25SM100_MMA_F8F6F4_2x1SM_SSEJSM_SM_fSH_SI_NSA_17integral_constantINSA_4UMMA5MajorELST_0EEENSR_IST_LST_1EEENSR_INSS_7ScaleInELSW_0EEESX_EEEEEENSA_6LayoutINSB_IJSE_SE_SE_EEENSB_IJNSC_ILi0EEES12_S12_EEEEENSB_IJNSA_10UnderscoreES15_S15_EEEEENS7_6detail27Sm100ImplicitGemmTileTraitsINSA_25SM100_TMA_2SM_LOAD_IM2COLENSA_14ComposedLayoutINSA_7SwizzleILi1ELi4ELi3EEENSA_18smem_ptr_flag_bitsILi8EEENS10_INSB_IJNSC_ILi8EEESJ_EEENSB_IJSJ_SE_EEEEEEEvEENS19_INSA_18SM100_TMA_2SM_LOADENS1B_IS1D_S1F_NS10_INSB_IJSJ_S1G_EEENSB_IJSE_SJ_EEEEEEEvEEEENS_8epilogue10collective18CollectiveEpilogueINS1T_23Sm100TmaWarpSpecializedILi1ELi1ELi64ELb0ELb0EEEJNSB_IJNSC_ILi128EEESI_SK_EEENSB_IJNS10_IS1Y_SE_EENS10_ISI_SE_EEEEESM_NSB_IJNSB_IJlllEEESE_S12_EEESM_S24_NS1T_6fusion15FusionCallbacksIS1X_NS25_17LinearCombinationISM_fSM_fLNS_15FloatRoundStyleE2EEES1Z_S22_JEEENSA_5SM1004TMEM4LOAD26SM100_TMEM_LOAD_32dp32b64xENSA_20SM90_TMA_LOAD_IM2COLENS1B_INS1C_ILi2ELi4ELi3EEES1F_NS10_INSB_IJS1G_SI_EEENSB_IJSI_SE_EEEEEEENSA_39AutoVectorizingCopyWithAssumedAlignmentILi128EEENSA_21SM90_TMA_STORE_IM2COLES2K_S2M_S2M_EEEvvEEEEvNT_6ParamsE --------------------------
	.section	.nv.shared._ZN7cutlass13device_kernelINS_4conv6kernel13ConvUniversalINS1_16ConvProblemShapeILNS1_8OperatorE1ELi2EEENS1_10collective14CollectiveConvINS1_47MainloopSm100TmaUmmaWarpSpecializedImplicitGemmILS5_1ELi41ELi2ELi1ELi2EN4cute5tupleIJNSA_1CILi2EEENSC_ILi1EEESE_EEEEENSB_IJNSC_ILi256EEENSC_ILi64EEENSB_IJNSC_ILi32EEEEEEEEENS_12float_e4m3_tESM_NSA_8TiledMMAINSA_8MMA_AtomIJNSA_10MMA_TraitsINSA_25SM100_MMA_F8F6F4_2x1SM_SSEJSM_SM_fSH_SI_NSA_17integral_constantINSA_4UMMA5MajorELST_0EEENSR_IST_LST_1EEENSR_INSS_7ScaleInELSW_0EEESX_EEEEEENSA_6LayoutINSB_IJSE_SE_SE_EEENSB_IJNSC_ILi0EEES12_S12_EEEEENSB_IJNSA_10UnderscoreES15_S15_EEEEENS7_6detail27Sm100ImplicitGemmTileTraitsINSA_25SM100_TMA_2SM_LOAD_IM2COLENSA_14ComposedLayoutINSA_7SwizzleILi1ELi4ELi3EEENSA_18smem_ptr_flag_bitsILi8EEENS10_INSB_IJNSC_ILi8EEESJ_EEENSB_IJSJ_SE_EEEEEEEvEENS19_INSA_18SM100_TMA_2SM_LOADENS1B_IS1D_S1F_NS10_INSB_IJSJ_S1G_EEENSB_IJSE_SJ_EEEEEEEvEEEENS_8epilogue10collective18CollectiveEpilogueINS1T_23Sm100TmaWarpSpecializedILi1ELi1ELi64ELb0ELb0EEEJNSB_IJNSC_ILi128EEESI_SK_EEENSB_IJNS10_IS1Y_SE_EENS10_ISI_SE_EEEEESM_NSB_IJNSB_IJlllEEESE_S12_EEESM_S24_NS1T_6fusion15FusionCallbacksIS1X_NS25_17LinearCombinationISM_fSM_fLNS_15FloatRoundStyleE2EEES1Z_S22_JEEENSA_5SM1004TMEM4LOAD26SM100_TMEM_LOAD_32dp32b64xENSA_20SM90_TMA_LOAD_IM2COLENS1B_INS1C_ILi2ELi4ELi3EEES1F_NS10_INSB_IJS1G_SI_EEENSB_IJSI_SE_EEEEEEENSA_39AutoVectorizingCopyWithAssumedAlignmentILi128EEENSA_21SM90_TMA_STORE_IM2COLES2K_S2M_S2M_EEEvvEEEEvNT_6ParamsE,"aw",@nobits
	.sectionflags	@""
	.align	16
	.zero		1024


//--------------------- .nv.shared.reserved.0     --------------------------
	.section	.nv.shared.reserved.0,"aw",@nobits
	.weak		__nv_reservedSMEM_offset_0_alias
	.size		__nv_reservedSMEM_offset_0_alias, 0, 64
	.other		__nv_reservedSMEM_offset_0_alias,@"STO_CUDA_RESERVED_SHARED STV_DEFAULT"
__nv_reservedSMEM_offset_0_alias:
	.zero		0
.nv.shared.reserved.0:
	.zero		64
	.weak		__nv_reservedSMEM_tcgen05_partition
	.type		__nv_reservedSMEM_tcgen05_partition,@object
	.size		__nv_reservedSMEM_tcgen05_partition,(.L_0 - __nv_reservedSMEM_tcgen05_partition)
__nv_reservedSMEM_tcgen05_partition:
	.zero		32
.L_0:


//--------------------- .nv.global                --------------------------
	.section	.nv.global,"aw",@nobits
.nv.global:
	.type		_ZN39_INTERNAL_dfde6741_4_k_cu_19711df3_27624cute1_E,@object
	.size		_ZN39_INTERNAL_dfde6741_4_k_cu_19711df3_27624cute1_E,(_ZN39_INTERNAL_dfde6741_4_k_cu_19711df3_27624cuda3std3__45__cpo6cbeginE - _ZN39_INTERNAL_dfde6741_4_k_cu_19711df3_27624cute1_E)
_ZN39_INTERNAL_dfde6741_4_k_cu_19711df3_27624cute1_E:
	.zero		1
	.type		_ZN39_INTERNAL_dfde6741_4_k_cu_19711df3_27624cuda3std3__45__cpo6cbeginE,@object
	.size		_ZN39_INTERNAL_dfde6741_4_k_cu_19711df3_27624cuda3std3__45__cpo6cbeginE,(_ZN39_INTERNAL_dfde6741_4_k_cu_19711df3_27624cuda3std3__48in_placeE - _ZN39_INTERNAL_dfde6741_4_k_cu_19711df3_27624cuda3std3__45__cpo6cbeginE)
_ZN39_INTERNAL_dfde6741_4_k_cu_19711df3_27624cuda3std3__45__cpo6cbeginE:
	.zero		1
	.type		_ZN39_INTERNAL_dfde6741_4_k_cu_19711df3_27624cuda3std3__48in_placeE,@object
	.size		_ZN39_INTERNAL_dfde6741_4_k_cu_19711df3_27624cuda3std3__48in_placeE,(_ZN39_INTERNAL_dfde6741_4_k_cu_19711df3_27624cuda3std6ranges3__45__cpo9iter_moveE - _ZN39_INTERNAL_dfde6741_4_k_cu_19711df3_27624cuda3std3__48in_placeE)
_ZN39_INTERNAL_dfde6741_4_k_cu_19711df3_27624cuda3std3__48in_placeE:
	.zero		1
	.type		_ZN39_INTERNAL_dfde6741_4_k_cu_19711df3_27624cuda3std6ranges3__45__cpo9iter_moveE,@object
	.size		_ZN39_INTERNAL_dfde6741_4_k_cu_19711df3_27624cuda3std6ranges3__45__cpo9iter_moveE,(_ZN39_INTERNAL_dfde6741_4_k_cu_19711df3_27624cuda3std3__45__cpo5beginE - _ZN39_INTERNAL_dfde6741_4_k_cu_19711df3_27624cuda3std6ranges3__45__cpo9iter_moveE)
_ZN39_INTERNAL_dfde6741_4_k_cu_19711df3_27624cuda3std6ranges3__45__cpo9iter_moveE:
	.zero		1
	.type		_ZN39_INTERNAL_dfde6741_4_k_cu_19711df3_27624cuda3std3__45__cpo5beginE,@object
	.size		_ZN39_INTERNAL_dfde6741_4_k_cu_19711df3_27624cuda3std3__45__cpo5beginE,(_ZN39_INTERNAL_dfde6741_4_k_cu_19711df3_27624cuda3std3__441_GLOBAL__N__dfde6741_4_k_cu_19711df3_27626ignoreE - _ZN39_INTERNAL_dfde6741_4_k_cu_19711df3_27624cuda3std3__45__cpo5beginE)
_ZN39_INTERNAL_dfde6741_4_k_cu_19711df3_27624cuda3std3__45__cpo5beginE:
	.zero		1
	.type		_ZN39_INTERNAL_dfde6741_4_k_cu_19711df3_27624cuda3std3__441_GLOBAL__N__dfde6741_4_k_cu_19711df3_27626ignoreE,@object
	.size		_ZN39_INTERNAL_dfde6741_4_k_cu_19711df3_27624cuda3std3__441_GLOBAL__N__dfde6741_4_k_cu_19711df3_27626ignoreE,(_ZN39_INTERNAL_dfde6741_4_k_cu_19711df3_27624cute7productE - _ZN39_INTERNAL_dfde6741_4_k_cu_19711df3_27624cuda3std3__441_GLOBAL__N__dfde6741_4_k_cu_19711df3_27626ignoreE)
_ZN39_INTERNAL_dfde6741_4_k_cu_19711df3_27624cuda3std3__441_GLOBAL__N__dfde6741_4_k_cu_19711df3_27626ignoreE:
	.zero		1
	.type		_ZN39_INTERNAL_dfde6741_4_k_cu_19711df3_27624cute7productE,@object
	.size		_ZN39_INTERNAL_dfde6741_4_k_cu_19711df3_27624cute7productE,(_ZN39_INTERNAL_dfde6741_4_k_cu_19711df3_27624cuda3std3__45__cpo3endE - _ZN39_INTERNAL_dfde6741_4_k_cu_19711df3_27624cute7productE)
_ZN39_INTERNAL_dfde6741_4_k_cu_19711df3_27624cute7productE:
	.zero		1
	.type		_ZN39_INTERNAL_dfde6741_4_k_cu_19711df3_27624cuda3std3__45__cpo3endE,@object
	.size		_ZN39_INTERNAL_dfde6741_4_k_cu_19711df3_27624cuda3std3__45__cpo3endE,(_ZN39_INTERNAL_dfde6741_4_k_cu_19711df3_27624cuda3std3__419piecewise_constructE - _ZN39_INTERNAL_dfde6741_4_k_cu_19711df3_27624cuda3std3__45__cpo3endE)
_ZN39_INTERNAL_dfde6741_4_k_cu_19711df3_27624cuda3std3__45__cpo3endE:
	.zero		1
	.type		_ZN39_INTERNAL_dfde6741_4_k_cu_19711df3_27624cuda3std3__419piecewise_constructE,@object
	.size		_ZN39_INTERNAL_dfde6741_4_k_cu_19711df3_27624cuda3std3__419piecewise_constructE,(_ZN39_INTERNAL_dfde6741_4_k_cu_19711df3_27624cuda3std3__45__cpo4cendE - _ZN39_INTERNAL_dfde6741_4_k_cu_19711df3_27624cuda3std3__419piecewise_constructE)
_ZN39_INTERNAL_dfde6741_4_k_cu_19711df3_27624cuda3std3__419piecewise_constructE:
	.zero		1
	.type		_ZN39_INTERNAL_dfde6741_4_k_cu_19711df3_27624cuda3std3__45__cpo4cendE,@object
	.size		_ZN39_INTERNAL_dfde6741_4_k_cu_19711df3_27624cuda3std3__45__cpo4cendE,(_ZN39_INTERNAL_dfde6741_4_k_cu_19711df3_27624cuda3std6ranges3__45__cpo4swapE - _ZN39_INTERNAL_dfde6741_4_k_cu_19711df3_27624cuda3std3__45__cpo4cendE)
_ZN39_INTERNAL_dfde6741_4_k_cu_19711df3_27624cuda3std3__45__cpo4cendE:
	.zero		1
	.type		_ZN39_INTERNAL_dfde6741_4_k_cu_19711df3_27624cuda3std6ranges3__45__cpo4swapE,@object
	.size		_ZN39_INTERNAL_dfde6741_4_k_cu_19711df3_27624cuda3std6ranges3__45__cpo4swapE,(.L_10 - _ZN39_INTERNAL_dfde6741_4_k_cu_19711df3_27624cuda3std6ranges3__45__cpo4swapE)
_ZN39_INTERNAL_dfde6741_4_k_cu_19711df3_27624cuda3std6ranges3__45__cpo4swapE:
	.zero		1
.L_10:


//--------------------- .nv.constant0._ZN7cutlass13device_kernelINS_4conv6kernel13ConvUniversalINS1_16ConvProblemShapeILNS1_8OperatorE1ELi2EEENS1_10collective14CollectiveConvINS1_47MainloopSm100TmaUmmaWarpSpecializedImplicitGemmILS5_1ELi41ELi2ELi1ELi2EN4cute5tupleIJNSA_1CILi2EEENSC_ILi1EEESE_EEEEENSB_IJNSC_ILi256EEENSC_ILi64EEENSB_IJNSC_ILi32EEEEEEEEENS_12float_e4m3_tESM_NSA_8TiledMMAINSA_8MMA_AtomIJNSA_10MMA_TraitsINSA_25SM100_MMA_F8F6F4_2x1SM_SSEJSM_SM_fSH_SI_NSA_17integral_constantINSA_4UMMA5MajorELST_0EEENSR_IST_LST_1EEENSR_INSS_7ScaleInELSW_0EEESX_EEEEEENSA_6LayoutINSB_IJSE_SE_SE_EEENSB_IJNSC_ILi0EEES12_S12_EEEEENSB_IJNSA_10UnderscoreES15_S15_EEEEENS7_6detail27Sm100ImplicitGemmTileTraitsINSA_25SM100_TMA_2SM_LOAD_IM2COLENSA_14ComposedLayoutINSA_7SwizzleILi1ELi4ELi3EEENSA_18smem_ptr_flag_bitsILi8EEENS10_INSB_IJNSC_ILi8EEESJ_EEENSB_IJSJ_SE_EEEEEEEvEENS19_INSA_18SM100_TMA_2SM_LOADENS1B_IS1D_S1F_NS10_INSB_IJSJ_S1G_EEENSB_IJSE_SJ_EEEEEEEvEEEENS_8epilogue10collective18CollectiveEpilogueINS1T_23Sm100TmaWarpSpecializedILi1ELi1ELi64ELb0ELb0EEEJNSB_IJNSC_ILi128EEESI_SK_EEENSB_IJNS10_IS1Y_SE_EENS10_ISI_SE_EEEEESM_NSB_IJNSB_IJlllEEESE_S12_EEESM_S24_NS1T_6fusion15FusionCallbacksIS1X_NS25_17LinearCombinationISM_fSM_fLNS_15FloatRoundStyleE2EEES1Z_S22_JEEENSA_5SM1004TMEM4LOAD26SM100_TMEM_LOAD_32dp32b64xENSA_20SM90_TMA_LOAD_IM2COLENS1B_INS1C_ILi2ELi4ELi3EEES1F_NS10_INSB_IJS1G_SI_EEENSB_IJSI_SE_EEEEEEENSA_39AutoVectorizingCopyWithAssumedAlignmentILi128EEENSA_21SM90_TMA_STORE_IM2COLES2K_S2M_S2M_EEEvvEEEEvNT_6ParamsE --------------------------
	.section	.nv.constant0._ZN7cutlass13device_kernelINS_4conv6kernel13ConvUniversalINS1_16ConvProblemShapeILNS1_8OperatorE1ELi2EEENS1_10collective14CollectiveConvINS1_47MainloopSm100TmaUmmaWarpSpecializedImplicitGemmILS5_1ELi41ELi2ELi1ELi2EN4cute5tupleIJNSA_1CILi2EEENSC_ILi1EEESE_EEEEENSB_IJNSC_ILi256EEENSC_ILi64EEENSB_IJNSC_ILi32EEEEEEEEENS_12float_e4m3_tESM_NSA_8TiledMMAINSA_8MMA_AtomIJNSA_10MMA_TraitsINSA_25SM100_MMA_F8F6F4_2x1SM_SSEJSM_SM_fSH_SI_NSA_17integral_constantINSA_4UMMA5MajorELST_0EEENSR_IST_LST_1EEENSR_INSS_7ScaleInELSW_0EEESX_EEEEEENSA_6LayoutINSB_IJSE_SE_SE_EEENSB_IJNSC_ILi0EEES12_S12_EEEEENSB_IJNSA_10UnderscoreES15_S15_EEEEENS7_6detail27Sm100ImplicitGemmTileTraitsINSA_25SM100_TMA_2SM_LOAD_IM2COLENSA_14ComposedLayoutINSA_7SwizzleILi1ELi4ELi3EEENSA_18smem_ptr_flag_bitsILi8EEENS10_INSB_IJNSC_ILi8EEESJ_EEENSB_IJSJ_SE_EEEEEEEvEENS19_INSA_18SM100_TMA_2SM_LOADENS1B_IS1D_S1F_NS10_INSB_IJSJ_S1G_EEENSB_IJSE_SJ_EEEEEEEvEEEENS_8epilogue10collective18CollectiveEpilogueINS1T_23Sm100TmaWarpSpecializedILi1ELi1ELi64ELb0ELb0EEEJNSB_IJNSC_ILi128EEESI_SK_EEENSB_IJNS10_IS1Y_SE_EENS10_ISI_SE_EEEEESM_NSB_IJNSB_IJlllEEESE_S12_EEESM_S24_NS1T_6fusion15FusionCallbacksIS1X_NS25_17LinearCombinationISM_fSM_fLNS_15FloatRoundStyleE2EEES1Z_S22_JEEENSA_5SM1004TMEM4LOAD26SM100_TMEM_LOAD_32dp32b64xENSA_20SM90_TMA_LOAD_IM2COLENS1B_INS1C_ILi2ELi4ELi3EEES1F_NS10_INSB_IJS1G_SI_EEENSB_IJSI_SE_EEEEEEENSA_39AutoVectorizingCopyWithAssumedAlignmentILi128EEENSA_21SM90_TMA_STORE_IM2COLES2K_S2M_S2M_EEEvvEEEEvNT_6ParamsE,"a",@progbits
	.sectionflags	@""
	.align	4
.nv.constant0._ZN7cutlass13device_kernelINS_4conv6kernel13ConvUniversalINS1_16ConvProblemShapeILNS1_8OperatorE1ELi2EEENS1_10collective14CollectiveConvINS1_47MainloopSm100TmaUmmaWarpSpecializedImplicitGemmILS5_1ELi41ELi2ELi1ELi2EN4cute5tupleIJNSA_1CILi2EEENSC_ILi1EEESE_EEEEENSB_IJNSC_ILi256EEENSC_ILi64EEENSB_IJNSC_ILi32EEEEEEEEENS_12float_e4m3_tESM_NSA_8TiledMMAINSA_8MMA_AtomIJNSA_10MMA_TraitsINSA_25SM100_MMA_F8F6F4_2x1SM_SSEJSM_SM_fSH_SI_NSA_17integral_constantINSA_4UMMA5MajorELST_0EEENSR_IST_LST_1EEENSR_INSS_7ScaleInELSW_0EEESX_EEEEEENSA_6LayoutINSB_IJSE_SE_SE_EEENSB_IJNSC_ILi0EEES12_S12_EEEEENSB_IJNSA_10UnderscoreES15_S15_EEEEENS7_6detail27Sm100ImplicitGemmTileTraitsINSA_25SM100_TMA_2SM_LOAD_IM2COLENSA_14ComposedLayoutINSA_7SwizzleILi1ELi4ELi3EEENSA_18smem_ptr_flag_bitsILi8EEENS10_INSB_IJNSC_ILi8EEESJ_EEENSB_IJSJ_SE_EEEEEEEvEENS19_INSA_18SM100_TMA_2SM_LOADENS1B_IS1D_S1F_NS10_INSB_IJSJ_S1G_EEENSB_IJSE_SJ_EEEEEEEvEEEENS_8epilogue10collective18CollectiveEpilogueINS1T_23Sm100TmaWarpSpecializedILi1ELi1ELi64ELb0ELb0EEEJNSB_IJNSC_ILi128EEESI_SK_EEENSB_IJNS10_IS1Y_SE_EENS10_ISI_SE_EEEEESM_NSB_IJNSB_IJlllEEESE_S12_EEESM_S24_NS1T_6fusion15FusionCallbacksIS1X_NS25_17LinearCombinationISM_fSM_fLNS_15FloatRoundStyleE2EEES1Z_S22_JEEENSA_5SM1004TMEM4LOAD26SM100_TMEM_LOAD_32dp32b64xENSA_20SM90_TMA_LOAD_IM2COLENS1B_INS1C_ILi2ELi4ELi3EEES1F_NS10_INSB_IJS1G_SI_EEENSB_IJSI_SE_EEEEEEENSA_39AutoVectorizingCopyWithAssumedAlignmentILi128EEENSA_21SM90_TMA_STORE_IM2COLES2K_S2M_S2M_EEEvvEEEEvNT_6ParamsE:
	.zero		2944


//--------------------- SYMBOLS --------------------------

	.type		.nv.reservedSmem.offset0,@object
	.size		.nv.reservedSmem.offset0,0x4
	.type		.nv.reservedSmem.cap,@object
	.size		.nv.reservedSmem.cap,0x4
	.type		__assertfail,@function
